	.target	sm_100

	.elftype	@"ET_EXEC"


//--------------------- .note.nv.tkinfo           --------------------------
	.section	.note.nv.tkinfo,"",@"SHT_NOTE"
	.sectionflags	@"SHF_NOTE_NV_TKINFO"
	.tkinfo
        /*0018*/ 	.word	0x00000081
        /*0030*/ 	.string	""
        /*0030*/ 	.string	"ptxas"
        /*0030*/ 	.string	"Cuda compilation tools, release 12.9, V12.9.86"
        /*0030*/ 	.string	"Build cuda_12.9.r12.9/compiler.36037853_0"
        /*0030*/ 	.string	"-regUsageLevel 10 -arch sm_100f -m 64 "



//--------------------- .note.nv.cuver            --------------------------
	.section	.note.nv.cuver,"",@"SHT_NOTE"
	.sectionflags	@"SHF_NOTE_NV_CUVER"
        /*0018*/ 	.short	0x0001
        /*001a*/ 	.short	0x0064
        /*001c*/ 	.short	0x0001
        /*001e*/ 	.short	0x0000
        /*0020*/ 	.short	0x0001
        /*0022*/ 	.short	0x0000


//--------------------- .nv.info                  --------------------------
	.section	.nv.info,"",@"SHT_CUDA_INFO"
	.align	4


	//----- nvinfo : EIATTR_REGCOUNT
	.align		4
        /*0000*/ 	.byte	0x04, 0x2f
        /*0002*/ 	.short	(.L_17 - .L_16)
	.align		4
.L_16:
        /*0004*/ 	.word	index@(_ZN9deep_gemm24sm100_fp8_gemm_1d1d_implILN4cute4UMMA5MajorE0ELS3_0ELj0ELj4096ELj7168ELj128ELj224ELj128ELj1ELj128ELj128ELj64ELj6ELj128ELj128ELj2ELb0ELj148ELNS_8GemmTypeE0ELb0EN7cutlass10bfloat16_tENS_16EpilogueIdentityEEEvPijjj14CUtensorMap_stS9_S9_S9_S9_)
        /*0008*/ 	.word	0x00000038


	//----- nvinfo : EIATTR_FRAME_SIZE
	.align		4
.L_17:
        /*000c*/ 	.byte	0x04, 0x11
        /*000e*/ 	.short	(.L_19 - .L_18)
	.align		4
.L_18:
        /*0010*/ 	.word	index@($__internal_3_$__cuda_sm20_div_u16)
        /*0014*/ 	.word	0x00000000


	//----- nvinfo : EIATTR_FRAME_SIZE
	.align		4
.L_19:
        /*0018*/ 	.byte	0x04, 0x11
        /*001a*/ 	.short	(.L_21 - .L_20)
	.align		4
.L_20:
        /*001c*/ 	.word	index@($__internal_2_$__cuda_sm10x_tcgen05_guardrail_trap_unallocated_columns_being_dealloced)
        /*0020*/ 	.word	0x00000000


	//----- nvinfo : EIATTR_FRAME_SIZE
	.align		4
.L_21:
        /*0024*/ 	.byte	0x04, 0x11
        /*0026*/ 	.short	(.L_23 - .L_22)
	.align		4
.L_22:
        /*0028*/ 	.word	index@($__internal_1_$__cuda_sm10x_tcgen05_guardrail_trap_phase_invalid_during_alloc)
        /*002c*/ 	.word	0x00000000


	//----- nvinfo : EIATTR_FRAME_SIZE
	.align		4
.L_23:
        /*0030*/ 	.byte	0x04, 0x11
        /*0032*/ 	.short	(.L_25 - .L_24)
	.align		4
.L_24:
        /*0034*/ 	.word	index@($__internal_0_$__cuda_sm10x_tcgen05_guardrail_trap_col_being_dealloced_not_returned_by_alloc)
        /*0038*/ 	.word	0x00000000


	//----- nvinfo : EIATTR_FRAME_SIZE
	.align		4
.L_25:
        /*003c*/ 	.byte	0x04, 0x11
        /*003e*/ 	.short	(.L_27 - .L_26)
	.align		4
.L_26:
        /*0040*/ 	.word	index@(_ZN9deep_gemm24sm100_fp8_gemm_1d1d_implILN4cute4UMMA5MajorE0ELS3_0ELj0ELj4096ELj7168ELj128ELj224ELj128ELj1ELj128ELj128ELj64ELj6ELj128ELj128ELj2ELb0ELj148ELNS_8GemmTypeE0ELb0EN7cutlass10bfloat16_tENS_16EpilogueIdentityEEEvPijjj14CUtensorMap_stS9_S9_S9_S9_)
        /*0044*/ 	.word	0x00000000


	//----- nvinfo : EIATTR_MIN_STACK_SIZE
	.align		4
.L_27:
        /*0048*/ 	.byte	0x04, 0x12
        /*004a*/ 	.short	(.L_29 - .L_28)
	.align		4
.L_28:
        /*004c*/ 	.word	index@(_ZN9deep_gemm24sm100_fp8_gemm_1d1d_implILN4cute4UMMA5MajorE0ELS3_0ELj0ELj4096ELj7168ELj128ELj224ELj128ELj1ELj128ELj128ELj64ELj6ELj128ELj128ELj2ELb0ELj148ELNS_8GemmTypeE0ELb0EN7cutlass10bfloat16_tENS_16EpilogueIdentityEEEvPijjj14CUtensorMap_stS9_S9_S9_S9_)
        /*0050*/ 	.word	0x00000000
.L_29:


//--------------------- .nv.info._ZN9deep_gemm24sm100_fp8_gemm_1d1d_implILN4cute4UMMA5MajorE0ELS3_0ELj0ELj4096ELj7168ELj128ELj224ELj128ELj1ELj128ELj128ELj64ELj6ELj128ELj128ELj2ELb0ELj148ELNS_8GemmTypeE0ELb0EN7cutlass10bfloat16_tENS_16EpilogueIdentityEEEvPijjj14CUtensorMap_stS9_S9_S9_S9_ --------------------------
	.section	.nv.info._ZN9deep_gemm24sm100_fp8_gemm_1d1d_implILN4cute4UMMA5MajorE0ELS3_0ELj0ELj4096ELj7168ELj128ELj224ELj128ELj1ELj128ELj128ELj64ELj6ELj128ELj128ELj2ELb0ELj148ELNS_8GemmTypeE0ELb0EN7cutlass10bfloat16_tENS_16EpilogueIdentityEEEvPijjj14CUtensorMap_stS9_S9_S9_S9_,"",@"SHT_CUDA_INFO"
	.sectionflags	@""
	.align	4


	//----- nvinfo : EIATTR_CUDA_API_VERSION
	.align		4
        /*0000*/ 	.byte	0x04, 0x37
        /*0002*/ 	.short	(.L_31 - .L_30)
.L_30:
        /*0004*/ 	.word	0x00000081


	//----- nvinfo : EIATTR_KPARAM_INFO
	.align		4
.L_31:
        /*0008*/ 	.byte	0x04, 0x17
        /*000a*/ 	.short	(.L_33 - .L_32)
.L_32:
        /*000c*/ 	.word	0x00000000
        /*0010*/ 	.short	0x0008
        /*0012*/ 	.short	0x0240
        /*0014*/ 	.byte	0x00, 0xf0, 0x01, 0x02


	//----- nvinfo : EIATTR_KPARAM_INFO
	.align		4
.L_33:
        /*0018*/ 	.byte	0x04, 0x17
        /*001a*/ 	.short	(.L_35 - .L_34)
.L_34:
        /*001c*/ 	.word	0x00000000
        /*0020*/ 	.short	0x0007
        /*0022*/ 	.short	0x01c0
        /*0024*/ 	.byte	0x00, 0xf0, 0x01, 0x02


	//----- nvinfo : EIATTR_KPARAM_INFO
	.align		4
.L_35:
        /*0028*/ 	.byte	0x04, 0x17
        /*002a*/ 	.short	(.L_37 - .L_36)
.L_36:
        /*002c*/ 	.word	0x00000000
        /*0030*/ 	.short	0x0006
        /*0032*/ 	.short	0x0140
        /*0034*/ 	.byte	0x00, 0xf0, 0x01, 0x02


	//----- nvinfo : EIATTR_KPARAM_INFO
	.align		4
.L_37:
        /*0038*/ 	.byte	0x04, 0x17
        /*003a*/ 	.short	(.L_39 - .L_38)
.L_38:
        /*003c*/ 	.word	0x00000000
        /*0040*/ 	.short	0x0005
        /*0042*/ 	.short	0x00c0
        /*0044*/ 	.byte	0x00, 0xf0, 0x01, 0x02


	//----- nvinfo : EIATTR_KPARAM_INFO
	.align		4
.L_39:
        /*0048*/ 	.byte	0x04, 0x17
        /*004a*/ 	.short	(.L_41 - .L_40)
.L_40:
        /*004c*/ 	.word	0x00000000
        /*0050*/ 	.short	0x0004
        /*0052*/ 	.short	0x0040
        /*0054*/ 	.byte	0x00, 0xf0, 0x01, 0x02


	//----- nvinfo : EIATTR_KPARAM_INFO
	.align		4
.L_41:
        /*0058*/ 	.byte	0x04, 0x17
        /*005a*/ 	.short	(.L_43 - .L_42)
.L_42:
        /*005c*/ 	.word	0x00000000
        /*0060*/ 	.short	0x0003
        /*0062*/ 	.short	0x0010
        /*0064*/ 	.byte	0x00, 0xf0, 0x11, 0x00


	//----- nvinfo : EIATTR_KPARAM_INFO
	.align		4
.L_43:
        /*0068*/ 	.byte	0x04, 0x17
        /*006a*/ 	.short	(.L_45 - .L_44)
.L_44:
        /*006c*/ 	.word	0x00000000
        /*0070*/ 	.short	0x0002
        /*0072*/ 	.short	0x000c
        /*0074*/ 	.byte	0x00, 0xf0, 0x11, 0x00


	//----- nvinfo : EIATTR_KPARAM_INFO
	.align		4
.L_45:
        /*0078*/ 	.byte	0x04, 0x17
        /*007a*/ 	.short	(.L_47 - .L_46)
.L_46:
        /*007c*/ 	.word	0x00000000
        /*0080*/ 	.short	0x0001
        /*0082*/ 	.short	0x0008
        /*0084*/ 	.byte	0x00, 0xf0, 0x11, 0x00


	//----- nvinfo : EIATTR_KPARAM_INFO
	.align		4
.L_47:
        /*0088*/ 	.byte	0x04, 0x17
        /*008a*/ 	.short	(.L_49 - .L_48)
.L_48:
        /*008c*/ 	.word	0x00000000
        /*0090*/ 	.short	0x0000
        /*0092*/ 	.short	0x0000
        /*0094*/ 	.byte	0x00, 0xf5, 0x21, 0x00


	//----- nvinfo : EIATTR_AT_ENTRY_FRAGMENTS
	.align		4
.L_49:
        /*0098*/ 	.byte	0x04, 0x4f
        /*009a*/ 	.short	(.L_51 - .L_50)


	//   ....[0]....
.L_50:
        /*009c*/ 	.word	0x00000004


	//   ....[1]....
        /*00a0*/ 	.word	0x00000005


	//----- nvinfo : EIATTR_RESERVED_SMEM_USED
	.align		4
.L_51:
        /*00a4*/ 	.byte	0x01, 0x41
	.zero		2


	//----- nvinfo : EIATTR_SPARSE_MMA_MASK
	.align		4
        /*00a8*/ 	.byte	0x03, 0x50
        /*00aa*/ 	.short	0x0000


	//----- nvinfo : EIATTR_TCGEN05_2CTA_USED
	.align		4
        /*00ac*/ 	.byte	0x01, 0x52
	.zero		2


	//----- nvinfo : EIATTR_MAXREG_COUNT
	.align		4
        /*00b0*/ 	.byte	0x03, 0x1b
        /*00b2*/ 	.short	0x00ff


	//----- nvinfo : EIATTR_NUM_BARRIERS
	.align		4
        /*00b4*/ 	.byte	0x02, 0x4c
        /*00b6*/ 	.byte	0x09
	.zero		1


	//----- nvinfo : EIATTR_INT_WARP_WIDE_INSTR_OFFSETS
	.align		4
        /*00b8*/ 	.byte	0x04, 0x31
        /*00ba*/ 	.short	(.L_53 - .L_52)


	//   ....[0]....
.L_52:
        /*00bc*/ 	.word	0x00004890


	//   ....[1]....
        /*00c0*/ 	.word	0x000048b0


	//----- nvinfo : EIATTR_COOP_GROUP_MASK_REGIDS
	.align		4
.L_53:
        /*00c4*/ 	.byte	0x04, 0x29
        /*00c6*/ 	.short	(.L_55 - .L_54)


	//   ....[0]....
.L_54:
        /*00c8*/ 	.word	0xffffffff


	//   ....[1]....
        /*00cc*/ 	.word	0xffffffff


	//   ....[2]....
        /*00d0*/ 	.word	0xffffffff


	//   ....[3]....
        /*00d4*/ 	.word	0xffffffff


	//   ....[4]....
        /*00d8*/ 	.word	0xffffffff


	//   ....[5]....
        /*00dc*/ 	.word	0xffffffff


	//   ....[6]....
        /*00e0*/ 	.word	0xffffffff


	//   ....[7]....
        /*00e4*/ 	.word	0xffffffff


	//   ....[8]....
        /*00e8*/ 	.word	0xffffffff


	//   ....[9]....
        /*00ec*/ 	.word	0xffffffff


	//   ....[10]....
        /*00f0*/ 	.word	0xffffffff


	//   ....[11]....
        /*00f4*/ 	.word	0xffffffff


	//   ....[12]....
        /*00f8*/ 	.word	0xffffffff


	//   ....[13]....
        /*00fc*/ 	.word	0xffffffff


	//   ....[14]....
        /*0100*/ 	.word	0xffffffff


	//----- nvinfo : EIATTR_COOP_GROUP_INSTR_OFFSETS
	.align		4
.L_55:
        /*0104*/ 	.byte	0x04, 0x28
        /*0106*/ 	.short	(.L_57 - .L_56)


	//   ....[0]....
.L_56:
        /*0108*/ 	.word	0x00000030


	//   ....[1]....
        /*010c*/ 	.word	0x000004d0


	//   ....[2]....
        /*0110*/ 	.word	0x00000ae0


	//   ....[3]....
        /*0114*/ 	.word	0x00000b80


	//   ....[4]....
        /*0118*/ 	.word	0x00001010


	//   ....[5]....
        /*011c*/ 	.word	0x000010c0


	//   ....[6]....
        /*0120*/ 	.word	0x00001170


	//   ....[7]....
        /*0124*/ 	.word	0x000017b0


	//   ....[8]....
        /*0128*/ 	.word	0x000017d0


	//   ....[9]....
        /*012c*/ 	.word	0x000017f0


	//   ....[10]....
        /*0130*/ 	.word	0x00001a50


	//   ....[11]....
        /*0134*/ 	.word	0x00001a80


	//   ....[12]....
        /*0138*/ 	.word	0x00001ac0


	//   ....[13]....
        /*013c*/ 	.word	0x000047b0


	//   ....[14]....
        /*0140*/ 	.word	0x00004970


	//----- nvinfo : EIATTR_VRC_CTA_INIT_COUNT
	.align		4
.L_57:
        /*0144*/ 	.byte	0x02, 0x4a
        /*0146*/ 	.byte	0x80
	.zero		1


	//----- nvinfo : EIATTR_MBARRIER_INSTR_OFFSETS
	.align		4
        /*0148*/ 	.byte	0x04, 0x39
        /*014a*/ 	.short	(.L_59 - .L_58)


	//   ....[0]....
.L_58:
        /*014c*/ 	.word	0x00000330
        /*0150*/ 	.word	0x000000ff
        /*0154*/ 	.word	0x00033400
        /*0158*/ 	.short	0x0100
        /*015a*/ 	.byte	0x05
	.zero		1


	//   ....[1]....
        /*015c*/ 	.word	0x00000340
        /*0160*/ 	.word	0x000000ff
        /*0164*/ 	.word	0x00033430
        /*0168*/ 	.short	0x0100
        /*016a*/ 	.byte	0x05
	.zero		1


	//   ....[2]....
        /*016c*/ 	.word	0x00000350
        /*0170*/ 	.word	0x000000ff
        /*0174*/ 	.word	0x00033460
        /*0178*/ 	.short	0x0100
        /*017a*/ 	.byte	0x05
	.zero		1


	//   ....[3]....
        /*017c*/ 	.word	0x00000360
        /*0180*/ 	.word	0x000000ff
        /*0184*/ 	.word	0x00033408
        /*0188*/ 	.short	0x0100
        /*018a*/ 	.byte	0x05
	.zero		1


	//   ....[4]....
        /*018c*/ 	.word	0x00000370
        /*0190*/ 	.word	0x000000ff
        /*0194*/ 	.word	0x00033438
        /*0198*/ 	.short	0x0100
        /*019a*/ 	.byte	0x05
	.zero		1


	//   ....[5]....
        /*019c*/ 	.word	0x00000380
        /*01a0*/ 	.word	0x000000ff
        /*01a4*/ 	.word	0x00033468
        /*01a8*/ 	.short	0x0100
        /*01aa*/ 	.byte	0x05
	.zero		1


	//   ....[6]....
        /*01ac*/ 	.word	0x00000390
        /*01b0*/ 	.word	0x000000ff
        /*01b4*/ 	.word	0x00033410
        /*01b8*/ 	.short	0x0100
        /*01ba*/ 	.byte	0x05
	.zero		1


	//   ....[7]....
        /*01bc*/ 	.word	0x000003a0
        /*01c0*/ 	.word	0x000000ff
        /*01c4*/ 	.word	0x00033440
        /*01c8*/ 	.short	0x0100
        /*01ca*/ 	.byte	0x05
	.zero		1


	//   ....[8]....
        /*01cc*/ 	.word	0x000003b0
        /*01d0*/ 	.word	0x000000ff
        /*01d4*/ 	.word	0x00033470
        /*01d8*/ 	.short	0x0100
        /*01da*/ 	.byte	0x05
	.zero		1


	//   ....[9]....
        /*01dc*/ 	.word	0x000003c0
        /*01e0*/ 	.word	0x000000ff
        /*01e4*/ 	.word	0x00033418
        /*01e8*/ 	.short	0x0100
        /*01ea*/ 	.byte	0x05
	.zero		1


	//   ....[10]....
        /*01ec*/ 	.word	0x000003d0
        /*01f0*/ 	.word	0x000000ff
        /*01f4*/ 	.word	0x00033448
        /*01f8*/ 	.short	0x0100
        /*01fa*/ 	.byte	0x05
	.zero		1


	//   ....[11]....
        /*01fc*/ 	.word	0x000003e0
        /*0200*/ 	.word	0x000000ff
        /*0204*/ 	.word	0x00033478
        /*0208*/ 	.short	0x0100
        /*020a*/ 	.byte	0x05
	.zero		1


	//   ....[12]....
        /*020c*/ 	.word	0x000003f0
        /*0210*/ 	.word	0x000000ff
        /*0214*/ 	.word	0x00033420
        /*0218*/ 	.short	0x0100
        /*021a*/ 	.byte	0x05
	.zero		1


	//   ....[13]....
        /*021c*/ 	.word	0x00000400
        /*0220*/ 	.word	0x000000ff
        /*0224*/ 	.word	0x00033450
        /*0228*/ 	.short	0x0100
        /*022a*/ 	.byte	0x05
	.zero		1


	//   ....[14]....
        /*022c*/ 	.word	0x00000410
        /*0230*/ 	.word	0x000000ff
        /*0234*/ 	.word	0x00033480
        /*0238*/ 	.short	0x0100
        /*023a*/ 	.byte	0x05
	.zero		1


	//   ....[15]....
        /*023c*/ 	.word	0x00000420
        /*0240*/ 	.word	0x000000ff
        /*0244*/ 	.word	0x00033428
        /*0248*/ 	.short	0x0100
        /*024a*/ 	.byte	0x05
	.zero		1


	//   ....[16]....
        /*024c*/ 	.word	0x00000430
        /*0250*/ 	.word	0x000000ff
        /*0254*/ 	.word	0x00033458
        /*0258*/ 	.short	0x0100
        /*025a*/ 	.byte	0x05
	.zero		1


	//   ....[17]....
        /*025c*/ 	.word	0x00000440
        /*0260*/ 	.word	0x000000ff
        /*0264*/ 	.word	0x00033488
        /*0268*/ 	.short	0x0100
        /*026a*/ 	.byte	0x05
	.zero		1


	//   ....[18]....
        /*026c*/ 	.word	0x00000450
        /*0270*/ 	.word	0x000000ff
        /*0274*/ 	.word	0x00033490
        /*0278*/ 	.short	0x0100
        /*027a*/ 	.byte	0x05
	.zero		1


	//   ....[19]....
        /*027c*/ 	.word	0x00000460
        /*0280*/ 	.word	0x000000ff
        /*0284*/ 	.word	0x000334a0
        /*0288*/ 	.short	0x0100
        /*028a*/ 	.byte	0x05
	.zero		1


	//   ....[20]....
        /*028c*/ 	.word	0x00000470
        /*0290*/ 	.word	0x000000ff
        /*0294*/ 	.word	0x00033498
        /*0298*/ 	.short	0x0100
        /*029a*/ 	.byte	0x05
	.zero		1


	//   ....[21]....
        /*029c*/ 	.word	0x00000480
        /*02a0*/ 	.word	0x000000ff
        /*02a4*/ 	.word	0x000334a8
        /*02a8*/ 	.short	0x0100
        /*02aa*/ 	.byte	0x05
	.zero		1


	//   ....[22]....
        /*02ac*/ 	.word	0x00000750
        /*02b0*/ 	.word	0x00000003
        /*02b4*/ 	.word	0x00000000
        /*02b8*/ 	.short	0x010a
        /*02ba*/ 	.byte	0xff
	.zero		1


	//   ....[23]....
        /*02bc*/ 	.word	0x00000770
        /*02c0*/ 	.word	0x00000003
        /*02c4*/ 	.word	0x00000000
        /*02c8*/ 	.short	0x010a
        /*02ca*/ 	.byte	0xff
	.zero		1


	//   ....[24]....
        /*02cc*/ 	.word	0x00000950
        /*02d0*/ 	.word	0x00000007
        /*02d4*/ 	.word	0x00000000
        /*02d8*/ 	.short	0x010a
        /*02da*/ 	.byte	0xff
	.zero		1


	//   ....[25]....
        /*02dc*/ 	.word	0x00000970
        /*02e0*/ 	.word	0x00000007
        /*02e4*/ 	.word	0x00000000
        /*02e8*/ 	.short	0x010a
        /*02ea*/ 	.byte	0xff
	.zero		1


	//   ....[26]....
        /*02ec*/ 	.word	0x00000a60
        /*02f0*/ 	.word	0x00000007
        /*02f4*/ 	.word	0x00000000
        /*02f8*/ 	.short	0x0101
        /*02fa*/ 	.byte	0xff
	.zero		1


	//   ....[27]....
        /*02fc*/ 	.word	0x00000ec0
        /*0300*/ 	.word	0x00000002
        /*0304*/ 	.word	0x00033400
        /*0308*/ 	.short	0x010a
        /*030a*/ 	.byte	0xff
	.zero		1


	//   ....[28]....
        /*030c*/ 	.word	0x00001250
        /*0310*/ 	.word	0x00000002
        /*0314*/ 	.word	0x00000000
        /*0318*/ 	.short	0x0101
        /*031a*/ 	.byte	0xff
	.zero		1


	//   ....[29]....
        /*031c*/ 	.word	0x000015a0
        /*0320*/ 	.word	0x00000004
        /*0324*/ 	.word	0x000334a0
        /*0328*/ 	.short	0x010a
        /*032a*/ 	.byte	0x09
	.zero		1


	//   ....[30]....
        /*032c*/ 	.word	0x00001640
        /*0330*/ 	.word	0x000000ff
        /*0334*/ 	.word	0x00033460
        /*0338*/ 	.short	0x010a
        /*033a*/ 	.byte	0x0b
	.zero		1


	//   ....[31]....
        /*033c*/ 	.word	0x00001a20
        /*0340*/ 	.word	0x000000ff
        /*0344*/ 	.word	0x00033460
        /*0348*/ 	.short	0x010a
        /*034a*/ 	.byte	0x0e
	.zero		1


	//   ....[32]....
        /*034c*/ 	.word	0x00001df0
        /*0350*/ 	.word	0x00000002
        /*0354*/ 	.word	0x000334a0
        /*0358*/ 	.short	0x010a
        /*035a*/ 	.byte	0xff
	.zero		1


	//   ....[33]....
        /*035c*/ 	.word	0x00002130
        /*0360*/ 	.word	0x00000011
        /*0364*/ 	.word	0x00000030
        /*0368*/ 	.short	0x010a
        /*036a*/ 	.byte	0xff
	.zero		1


	//   ....[34]....
        /*036c*/ 	.word	0x00002500
        /*0370*/ 	.word	0x0000001c
        /*0374*/ 	.word	0x00000030
        /*0378*/ 	.short	0x010a
        /*037a*/ 	.byte	0xff
	.zero		1


	//   ....[35]....
        /*037c*/ 	.word	0x00002740
        /*0380*/ 	.word	0x0000001a
        /*0384*/ 	.word	0x00000030
        /*0388*/ 	.short	0x010a
        /*038a*/ 	.byte	0xff
	.zero		1


	//   ....[36]....
        /*038c*/ 	.word	0x000028f0
        /*0390*/ 	.word	0x0000001c
        /*0394*/ 	.word	0x00000030
        /*0398*/ 	.short	0x010a
        /*039a*/ 	.byte	0xff
	.zero		1


	//   ....[37]....
        /*039c*/ 	.word	0x00002e70
        /*03a0*/ 	.word	0x00000002
        /*03a4*/ 	.word	0x00033490
        /*03a8*/ 	.short	0x010a
        /*03aa*/ 	.byte	0xff
	.zero		1


	//   ....[38]....
        /*03ac*/ 	.word	0x00004630
        /*03b0*/ 	.word	0x00000002
        /*03b4*/ 	.word	0x00000000
        /*03b8*/ 	.short	0x0101
        /*03ba*/ 	.byte	0xff
	.zero		1


	//   ....[39]....
        /*03bc*/ 	.word	0x000049a0
        /*03c0*/ 	.word	0x00000003
        /*03c4*/ 	.word	0x00000000
        /*03c8*/ 	.short	0x010a
        /*03ca*/ 	.byte	0xff
	.zero		1


	//   ....[40]....
        /*03cc*/ 	.word	0x00004a00
        /*03d0*/ 	.word	0x00000007
        /*03d4*/ 	.word	0x00000000
        /*03d8*/ 	.short	0x010a
        /*03da*/ 	.byte	0xff
	.zero		1


	//   ....[41]....
        /*03dc*/ 	.word	0x00004a60
        /*03e0*/ 	.word	0x00000002
        /*03e4*/ 	.word	0x00033400
        /*03e8*/ 	.short	0x010a
        /*03ea*/ 	.byte	0xff
	.zero		1


	//   ....[42]....
        /*03ec*/ 	.word	0x00004ae0
        /*03f0*/ 	.word	0x00000004
        /*03f4*/ 	.word	0x000334a0
        /*03f8*/ 	.short	0x010a
        /*03fa*/ 	.byte	0xff
	.zero		1


	//   ....[43]....
        /*03fc*/ 	.word	0x00004b50
        /*0400*/ 	.word	0x00000005
        /*0404*/ 	.word	0x00033460
        /*0408*/ 	.short	0x010a
        /*040a*/ 	.byte	0xff
	.zero		1


	//   ....[44]....
        /*040c*/ 	.word	0x00004bc0
        /*0410*/ 	.word	0x00000005
        /*0414*/ 	.word	0x00033460
        /*0418*/ 	.short	0x010a
        /*041a*/ 	.byte	0xff
	.zero		1


	//   ....[45]....
        /*041c*/ 	.word	0x00004c30
        /*0420*/ 	.word	0x00000011
        /*0424*/ 	.word	0x00000030
        /*0428*/ 	.short	0x010a
        /*042a*/ 	.byte	0xff
	.zero		1


	//   ....[46]....
        /*042c*/ 	.word	0x00004ca0
        /*0430*/ 	.word	0x0000001c
        /*0434*/ 	.word	0x00000030
        /*0438*/ 	.short	0x010a
        /*043a*/ 	.byte	0xff
	.zero		1


	//   ....[47]....
        /*043c*/ 	.word	0x00004d10
        /*0440*/ 	.word	0x0000001a
        /*0444*/ 	.word	0x00000030
        /*0448*/ 	.short	0x010a
        /*044a*/ 	.byte	0xff
	.zero		1


	//   ....[48]....
        /*044c*/ 	.word	0x00004d80
        /*0450*/ 	.word	0x0000001c
        /*0454*/ 	.word	0x00000030
        /*0458*/ 	.short	0x010a
        /*045a*/ 	.byte	0xff
	.zero		1


	//   ....[49]....
        /*045c*/ 	.word	0x00004de0
        /*0460*/ 	.word	0x00000002
        /*0464*/ 	.word	0x00033490
        /*0468*/ 	.short	0x010a
        /*046a*/ 	.byte	0xff
	.zero		1


	//----- nvinfo : EIATTR_NUM_MBARRIERS
	.align		4
.L_59:
        /*046c*/ 	.byte	0x03, 0x38
        /*046e*/ 	.short	0x0016


	//----- nvinfo : EIATTR_EXIT_INSTR_OFFSETS
	.align		4
        /*0470*/ 	.byte	0x04, 0x1c
        /*0472*/ 	.short	(.L_61 - .L_60)


	//   ....[0]....
.L_60:
        /*0474*/ 	.word	0x00000cc0


	//   ....[1]....
        /*0478*/ 	.word	0x000012b0


	//   ....[2]....
        /*047c*/ 	.word	0x00001d70


	//   ....[3]....
        /*0480*/ 	.word	0x00001e20


	//   ....[4]....
        /*0484*/ 	.word	0x00001e80


	//   ....[5]....
        /*0488*/ 	.word	0x00002b10


	//   ....[6]....
        /*048c*/ 	.word	0x00002b70


	//   ....[7]....
        /*0490*/ 	.word	0x00004790


	//   ....[8]....
        /*0494*/ 	.word	0x00004980


	//----- nvinfo : EIATTR_MAX_THREADS
	.align		4
.L_61:
        /*0498*/ 	.byte	0x04, 0x05
        /*049a*/ 	.short	(.L_63 - .L_62)
.L_62:
        /*049c*/ 	.word	0x00000100
        /*04a0*/ 	.word	0x00000001
        /*04a4*/ 	.word	0x00000001


	//----- nvinfo : EIATTR_CRS_STACK_SIZE
	.align		4
.L_63:
        /*04a8*/ 	.byte	0x04, 0x1e
        /*04aa*/ 	.short	(.L_65 - .L_64)
.L_64:
        /*04ac*/ 	.word	0x00000000


	//----- nvinfo : EIATTR_CBANK_PARAM_SIZE
	.align		4
.L_65:
        /*04b0*/ 	.byte	0x03, 0x19
        /*04b2*/ 	.short	0x02c0


	//----- nvinfo : EIATTR_PARAM_CBANK
	.align		4
        /*04b4*/ 	.byte	0x04, 0x0a
        /*04b6*/ 	.short	(.L_67 - .L_66)
	.align		4
.L_66:
        /*04b8*/ 	.word	index@(.nv.constant0._ZN9deep_gemm24sm100_fp8_gemm_1d1d_implILN4cute4UMMA5MajorE0ELS3_0ELj0ELj4096ELj7168ELj128ELj224ELj128ELj1ELj128ELj128ELj64ELj6ELj128ELj128ELj2ELb0ELj148ELNS_8GemmTypeE0ELb0EN7cutlass10bfloat16_tENS_16EpilogueIdentityEEEvPijjj14CUtensorMap_stS9_S9_S9_S9_)
        /*04bc*/ 	.short	0x0380
        /*04be*/ 	.short	0x02c0


	//----- nvinfo : EIATTR_SW_WAR
	.align		4
.L_67:
        /*04c0*/ 	.byte	0x04, 0x36
        /*04c2*/ 	.short	(.L_69 - .L_68)
.L_68:
        /*04c4*/ 	.word	0x00000008
.L_69:


//--------------------- .nv.compat                --------------------------
	.section	.nv.compat,"",@"SHT_CUDA_COMPAT_INFO"
	.align	4
        /*0000*/ 	.byte	0x02, 0x02, 0x02, 0x00, 0x02, 0x05, 0x05, 0x00, 0x02, 0x03, 0x01, 0x00, 0x02, 0x06, 0x01, 0x00


//--------------------- .nv.callgraph             --------------------------
	.section	.nv.callgraph,"",@"SHT_CUDA_CALLGRAPH"
	.align	4
	.sectionentsize	8
	.align		4
        /*0000*/ 	.word	0x00000000
	.align		4
        /*0004*/ 	.word	0xffffffff
	.align		4
        /*0008*/ 	.word	0x00000000
	.align		4
        /*000c*/ 	.word	0xfffffffe
	.align		4
        /*0010*/ 	.word	0x00000000
	.align		4
        /*0014*/ 	.word	0xfffffffd
	.align		4
        /*0018*/ 	.word	0x00000000
	.align		4
        /*001c*/ 	.word	0xfffffffc


//--------------------- .nv.constant4             --------------------------
	.section	.nv.constant4,"a",@progbits
	.align	8
	.align		8
.nv.constant4:
        /*0000*/ 	.dword	_ZN47_INTERNAL_4b4a7333_9_kernel_cu_8bceba20_28962614cuda3std3__45__cpo5beginE
	.align		8
        /*0008*/ 	.dword	_ZN47_INTERNAL_4b4a7333_9_kernel_cu_8bceba20_28962614cuda3std3__45__cpo3endE
	.align		8
        /*0010*/ 	.dword	_ZN47_INTERNAL_4b4a7333_9_kernel_cu_8bceba20_28962614cuda3std3__45__cpo6cbeginE
	.align		8
        /*0018*/ 	.dword	_ZN47_INTERNAL_4b4a7333_9_kernel_cu_8bceba20_28962614cuda3std3__45__cpo4cendE
	.align		8
        /*0020*/ 	.dword	_ZN47_INTERNAL_4b4a7333_9_kernel_cu_8bceba20_28962614cuda3std3__449_GLOBAL__N__4b4a7333_9_kernel_cu_8bceba20_28962616ignoreE
	.align		8
        /*0028*/ 	.dword	_ZN47_INTERNAL_4b4a7333_9_kernel_cu_8bceba20_28962614cuda3std3__419piecewise_constructE
	.align		8
        /*0030*/ 	.dword	_ZN47_INTERNAL_4b4a7333_9_kernel_cu_8bceba20_28962614cuda3std3__48in_placeE
	.align		8
        /*0038*/ 	.dword	_ZN47_INTERNAL_4b4a7333_9_kernel_cu_8bceba20_28962614cuda3std6ranges3__45__cpo4swapE
	.align		8
        /*0040*/ 	.dword	_ZN47_INTERNAL_4b4a7333_9_kernel_cu_8bceba20_28962614cuda3std6ranges3__45__cpo9iter_moveE
	.align		8
        /*0048*/ 	.dword	_ZN47_INTERNAL_4b4a7333_9_kernel_cu_8bceba20_28962614cute7productE
	.align		8
        /*0050*/ 	.dword	_ZN47_INTERNAL_4b4a7333_9_kernel_cu_8bceba20_28962614cute1_E


//--------------------- .text._ZN9deep_gemm24sm100_fp8_gemm_1d1d_implILN4cute4UMMA5MajorE0ELS3_0ELj0ELj4096ELj7168ELj128ELj224ELj128ELj1ELj128ELj128ELj64ELj6ELj128ELj128ELj2ELb0ELj148ELNS_8GemmTypeE0ELb0EN7cutlass10bfloat16_tENS_16EpilogueIdentityEEEvPijjj14CUtensorMap_stS9_S9_S9_S9_ --------------------------
	.section	.text._ZN9deep_gemm24sm100_fp8_gemm_1d1d_implILN4cute4UMMA5MajorE0ELS3_0ELj0ELj4096ELj7168ELj128ELj224ELj128ELj1ELj128ELj128ELj64ELj6ELj128ELj128ELj2ELb0ELj148ELNS_8GemmTypeE0ELb0EN7cutlass10bfloat16_tENS_16EpilogueIdentityEEEvPijjj14CUtensorMap_stS9_S9_S9_S9_,"ax",@progbits
	.align	128
        .global         _ZN9deep_gemm24sm100_fp8_gemm_1d1d_implILN4cute4UMMA5MajorE0ELS3_0ELj0ELj4096ELj7168ELj128ELj224ELj128ELj1ELj128ELj128ELj64ELj6ELj128ELj128ELj2ELb0ELj148ELNS_8GemmTypeE0ELb0EN7cutlass10bfloat16_tENS_16EpilogueIdentityEEEvPijjj14CUtensorMap_stS9_S9_S9_S9_
        .type           _ZN9deep_gemm24sm100_fp8_gemm_1d1d_implILN4cute4UMMA5MajorE0ELS3_0ELj0ELj4096ELj7168ELj128ELj224ELj128ELj1ELj128ELj128ELj64ELj6ELj128ELj128ELj2ELb0ELj148ELNS_8GemmTypeE0ELb0EN7cutlass10bfloat16_tENS_16EpilogueIdentityEEEvPijjj14CUtensorMap_stS9_S9_S9_S9_,@function
        .size           _ZN9deep_gemm24sm100_fp8_gemm_1d1d_implILN4cute4UMMA5MajorE0ELS3_0ELj0ELj4096ELj7168ELj128ELj224ELj128ELj1ELj128ELj128ELj64ELj6ELj128ELj128ELj2ELb0ELj148ELNS_8GemmTypeE0ELb0EN7cutlass10bfloat16_tENS_16EpilogueIdentityEEEvPijjj14CUtensorMap_stS9_S9_S9_S9_,(.L_x_95 - _ZN9deep_gemm24sm100_fp8_gemm_1d1d_implILN4cute4UMMA5MajorE0ELS3_0ELj0ELj4096ELj7168ELj128ELj224ELj128ELj1ELj128ELj128ELj64ELj6ELj128ELj128ELj2ELb0ELj148ELNS_8GemmTypeE0ELb0EN7cutlass10bfloat16_tENS_16EpilogueIdentityEEEvPijjj14CUtensorMap_stS9_S9_S9_S9_)
        .other          _ZN9deep_gemm24sm100_fp8_gemm_1d1d_implILN4cute4UMMA5MajorE0ELS3_0ELj0ELj4096ELj7168ELj128ELj224ELj128ELj1ELj128ELj128ELj64ELj6ELj128ELj128ELj2ELb0ELj148ELNS_8GemmTypeE0ELb0EN7cutlass10bfloat16_tENS_16EpilogueIdentityEEEvPijjj14CUtensorMap_stS9_S9_S9_S9_,@"STO_CUDA_ENTRY STV_DEFAULT"
_ZN9deep_gemm24sm100_fp8_gemm_1d1d_implILN4cute4UMMA5MajorE0ELS3_0ELj0ELj4096ELj7168ELj128ELj224ELj128ELj1ELj128ELj128ELj64ELj6ELj128ELj128ELj2ELb0ELj148ELNS_8GemmTypeE0ELb0EN7cutlass10bfloat16_tENS_16EpilogueIdentityEEEvPijjj14CUtensorMap_stS9_S9_S9_S9_:
.text._ZN9deep_gemm24sm100_fp8_gemm_1d1d_implILN4cute4UMMA5MajorE0ELS3_0ELj0ELj4096ELj7168ELj128ELj224ELj128ELj1ELj128ELj128ELj64ELj6ELj128ELj128ELj2ELb0ELj148ELNS_8GemmTypeE0ELb0EN7cutlass10bfloat16_tENS_16EpilogueIdentityEEEvPijjj14CUtensorMap_stS9_S9_S9_S9_:
[----:B------:R-:W1:Y:S01]  /*0000*/  LDC R1, c[0x0][0x37c] ;  /* 0x0000df00ff017b82 */ /* 0x000e620000000800 */
[----:B------:R-:W2:Y:S02]  /*0010*/  S2R R0, SR_TID.X ;  /* 0x0000000000007919 */ /* 0x000ea40000002100 */
[----:B--2---:R-:W-:-:S05]  /*0020*/  SHF.R.U32.HI R0, RZ, 0x5, R0 ;  /* 0x00000005ff007819 */ /* 0x004fca0000011600 */
[----:B------:R-:W2:Y:S02]  /*0030*/  SHFL.IDX PT, R4, R0, RZ, 0x1f ;  /* 0x00001fff00047589 */ /* 0x000ea400000e0000 */
[----:B--2---:R-:W-:-:S13]  /*0040*/  ISETP.NE.AND P0, PT, R4, 0x2, PT ;  /* 0x000000020400780c */ /* 0x004fda0003f05270 */
[----:B-1----:R-:W-:Y:S05]  /*0050*/  @!P0 BRA `(.L_x_0) ;  /* 0x0000000400188947 */ /* 0x002fea0003800000 */
[----:B------:R-:W-:-:S13]  /*0060*/  ISETP.NE.AND P0, PT, R4, 0x1, PT ;  /* 0x000000010400780c */ /* 0x000fda0003f05270 */
[----:B------:R-:W-:Y:S05]  /*0070*/  @!P0 BRA `(.L_x_1) ;  /* 0x0000000000608947 */ /* 0x000fea0003800000 */
[----:B------:R-:W-:-:S13]  /*0080*/  ISETP.NE.AND P0, PT, R4, RZ, PT ;  /* 0x000000ff0400720c */ /* 0x000fda0003f05270 */
[----:B------:R-:W-:Y:S05]  /*0090*/  @P0 BRA `(.L_x_2) ;  /* 0x0000000800940947 */ /* 0x000fea0003800000 */
[----:B------:R-:W-:Y:S01]  /*00a0*/  ELECT P0, URZ, PT ;  /* 0x0000000000ff782f */ /* 0x000fe20003800000 */
[----:B------:R-:W-:-:S12]  /*00b0*/  BSSY.RECONVERGENT B0, `(.L_x_3) ;  /* 0x0000013000007945 */ /* 0x000fd80003800200 */
[----:B------:R-:W-:Y:S05]  /*00c0*/  @!P0 BRA `(.L_x_4) ;  /* 0x0000000000448947 */ /* 0x000fea0003800000 */
[----:B------:R-:W1:Y:S02]  /*00d0*/  LDCU.64 UR4, c[0x0][0x348] ;  /* 0x00006900ff0477ac */ /* 0x000e640008000a00 */
[----:B-1----:R-:W-:Y:S02]  /*00e0*/  UIADD3 UR12, UP4, UPT, UR4, 0x40, URZ ;  /* 0x00000040040c7890 */ /* 0x002fe4000ff9e0ff */
[----:B------:R-:W-:Y:S02]  /*00f0*/  UIADD3 UR10, UP3, UPT, UR4, 0xc0, URZ ;  /* 0x000000c0040a7890 */ /* 0x000fe4000ff7e0ff */
[----:B------:R-:W-:Y:S02]  /*0100*/  UIADD3 UR8, UP2, UPT, UR4, 0x140, URZ ;  /* 0x0000014004087890 */ /* 0x000fe4000ff5e0ff */
[----:B------:R-:W-:Y:S02]  /*0110*/  UIADD3 UR6, UP1, UPT, UR4, 0x1c0, URZ ;  /* 0x000001c004067890 */ /* 0x000fe4000ff3e0ff */
[----:B------:R-:W-:-:S02]  /*0120*/  UIADD3 UR4, UP0, UPT, UR4, 0x240, URZ ;  /* 0x0000024004047890 */ /* 0x000fc4000ff1e0ff */
[----:B------:R-:W-:Y:S02]  /*0130*/  UIADD3.X UR13, UPT, UPT, URZ, UR5, URZ, UP4, !UPT ;  /* 0x00000005ff0d7290 */ /* 0x000fe4000a7fe4ff */
[----:B------:R-:W-:Y:S02]  /*0140*/  UIADD3.X UR11, UPT, UPT, URZ, UR5, URZ, UP3, !UPT ;  /* 0x00000005ff0b7290 */ /* 0x000fe40009ffe4ff */
[----:B------:R-:W-:Y:S02]  /*0150*/  UIADD3.X UR9, UPT, UPT, URZ, UR5, URZ, UP2, !UPT ;  /* 0x00000005ff097290 */ /* 0x000fe400097fe4ff */
[----:B------:R-:W-:Y:S02]  /*0160*/  UIADD3.X UR7, UPT, UPT, URZ, UR5, URZ, UP1, !UPT ;  /* 0x00000005ff077290 */ /* 0x000fe40008ffe4ff */
[----:B------:R-:W-:Y:S01]  /*0170*/  UIADD3.X UR5, UPT, UPT, URZ, UR5, URZ, UP0, !UPT ;  /* 0x00000005ff057290 */ /* 0x000fe200087fe4ff */
[----:B------:R1:W-:Y:S02]  /*0180*/  UTMACCTL.PF [UR12] ;  /* 0x000000000c0079b9 */ /* 0x0003e40008040000 */
[----:B------:R1:W-:Y:S02]  /*0190*/  UTMACCTL.PF [UR10] ;  /* 0x000000000a0079b9 */ /* 0x0003e40008040000 */
[----:B------:R1:W-:Y:S02]  /*01a0*/  UTMACCTL.PF [UR8] ;  /* 0x00000000080079b9 */ /* 0x0003e40008040000 */
[----:B------:R1:W-:Y:S02]  /*01b0*/  UTMACCTL.PF [UR6] ;  /* 0x00000000060079b9 */ /* 0x0003e40008040000 */
[----:B------:R1:W-:Y:S02]  /*01c0*/  UTMACCTL.PF [UR4] ;  /* 0x00000000040079b9 */ /* 0x0003e40008040000 */
[----:B-1----:R-:W-:Y:S01]  /*01d0*/  NOP ;  /* 0x0000000000007918 */ /* 0x002fe20000000000 */
.L_x_4:
[----:B------:R-:W-:Y:S05]  /*01e0*/  BSYNC.RECONVERGENT B0 ;  /* 0x0000000000007941 */ /* 0x000fea0003800200 */
.L_x_3:
[----:B------:R-:W-:Y:S05]  /*01f0*/  BRA `(.L_x_2) ;  /* 0x00000008003c7947 */ /* 0x000fea0003800000 */
.L_x_1:
[----:B------:R-:W-:Y:S01]  /*0200*/  ELECT P0, URZ, PT ;  /* 0x0000000000ff782f */ /* 0x000fe20003800000 */
[----:B------:R-:W-:-:S12]  /*0210*/  BSSY.RECONVERGENT B0, `(.L_x_5) ;  /* 0x0000029000007945 */ /* 0x000fd80003800200 */
[----:B------:R-:W-:Y:S05]  /*0220*/  @!P0 BRA `(.L_x_6) ;  /* 0x00000000009c8947 */ /* 0x000fea0003800000 */
[----:B------:R-:W1:Y:S01]  /*0230*/  S2UR UR5, SR_CgaCtaId ;  /* 0x00000000000579c3 */ /* 0x000e620000008800 */
[----:B------:R-:W-:Y:S01]  /*0240*/  UMOV UR7, 0x400 ;  /* 0x0000040000077882 */ /* 0x000fe20000000000 */
[----:B------:R-:W-:Y:S01]  /*0250*/  UMOV UR6, 0x1 ;  /* 0x0000000100067882 */ /* 0x000fe20000000000 */
[----:B------:R-:W-:Y:S02]  /*0260*/  UMOV UR4, 0x40 ;  /* 0x0000004000047882 */ /* 0x000fe40000000000 */
[----:B------:R-:W-:-:S04]  /*0270*/  UIADD3 UR8, UPT, UPT, -UR4, 0x100000, URZ ;  /* 0x0010000004087890 */ /* 0x000fc8000fffe1ff */
[----:B------:R-:W-:Y:S02]  /*0280*/  USHF.L.U32 UR9, UR8, 0xb, URZ ;  /* 0x0000000b08097899 */ /* 0x000fe400080006ff */
[----:B------:R-:W-:Y:S01]  /*0290*/  USHF.L.U32 UR8, UR8, 0x1, URZ ;  /* 0x0000000108087899 */ /* 0x000fe200080006ff */
[----:B------:R-:W-:Y:S02]  /*02a0*/  UMOV UR4, 0x100 ;  /* 0x0000010000047882 */ /* 0x000fe40000000000 */
[----:B------:R-:W-:-:S04]  /*02b0*/  UIADD3 UR10, UPT, UPT, -UR4, 0x100000, URZ ;  /* 0x00100000040a7890 */ /* 0x000fc8000fffe1ff */
[----:B------:R-:W-:Y:S02]  /*02c0*/  USHF.L.U32 UR11, UR10, 0xb, URZ ;  /* 0x0000000b0a0b7899 */ /* 0x000fe400080006ff */
[----:B------:R-:W-:Y:S02]  /*02d0*/  USHF.L.U32 UR10, UR10, 0x1, URZ ;  /* 0x000000010a0a7899 */ /* 0x000fe400080006ff */
[----:B-1----:R-:W-:Y:S02]  /*02e0*/  ULEA UR5, UR5, UR7, 0x18 ;  /* 0x0000000705057291 */ /* 0x002fe4000f8ec0ff */
[----:B------:R-:W-:-:S04]  /*02f0*/  UIADD3 UR6, UPT, UPT, -UR6, 0x100000, URZ ;  /* 0x0010000006067890 */ /* 0x000fc8000fffe1ff */
[----:B------:R-:W-:Y:S02]  /*0300*/  USHF.L.U32 UR7, UR6, 0xb, URZ ;  /* 0x0000000b06077899 */ /* 0x000fe400080006ff */
[----:B------:R-:W-:Y:S01]  /*0310*/  USHF.L.U32 UR6, UR6, 0x1, URZ ;  /* 0x0000000106067899 */ /* 0x000fe200080006ff */
[----:B------:R-:W1:Y:S11]  /*0320*/  FENCE.VIEW.ASYNC.S ;  /* 0x00000000000073c6 */ /* 0x000e760000000000 */
[----:B-1----:R1:W2:Y:S01]  /*0330*/  SYNCS.EXCH.64 URZ, [UR5+0x33400], UR6 ;  /* 0x0334000605ff75b2 */ /* 0x0022a20008000100 */
[----:B------:R1:W3:Y:S01]  /*0340*/  SYNCS.EXCH.64 URZ, [UR5+0x33430], UR6 ;  /* 0x0334300605ff75b2 */ /* 0x0002e20008000100 */
[----:B------:R1:W4:Y:S01]  /*0350*/  SYNCS.EXCH.64 URZ, [UR5+0x33460], UR8 ;  /* 0x0334600805ff75b2 */ /* 0x0003220008000100 */
[----:B------:R1:W5:Y:S01]  /*0360*/  SYNCS.EXCH.64 URZ, [UR5+0x33408], UR6 ;  /* 0x0334080605ff75b2 */ /* 0x0003620008000100 */
[----:B------:R1:W1:Y:S01]  /*0370*/  SYNCS.EXCH.64 URZ, [UR5+0x33438], UR6 ;  /* 0x0334380605ff75b2 */ /* 0x0002620008000100 */
        /* <DEDUP_REMOVED lines=17> */
[----:B------:R-:W-:Y:S01]  /*0490*/  NOP ;  /* 0x0000000000007918 */ /* 0x000fe20000000000 */
.L_x_6:
[----:B-1----:R-:W-:Y:S05]  /*04a0*/  BSYNC.RECONVERGENT B0 ;  /* 0x0000000000007941 */ /* 0x002fea0003800200 */
.L_x_5:
[----:B------:R-:W-:Y:S05]  /*04b0*/  BRA `(.L_x_2) ;  /* 0x00000004008c7947 */ /* 0x000fea0003800000 */
.L_x_0:
[----:B------:R-:W1:Y:S01]  /*04c0*/  S2R R5, SR_CgaCtaId ;  /* 0x0000000000057919 */ /* 0x000e620000008800 */
[----:B------:R-:W-:Y:S01]  /*04d0*/  NOP ;  /* 0x0000000000007918 */ /* 0x000fe20000000000 */
[----:B------:R-:W-:-:S04]  /*04e0*/  MOV R2, 0x40 ;  /* 0x0000004000027802 */ /* 0x000fc80000000f00 */
[----:B-1----:R-:W-:-:S05]  /*04f0*/  LEA R2, R5, R2, 0x18 ;  /* 0x0000000205027211 */ /* 0x002fca00078ec0ff */
[----:B------:R-:W1:Y:S02]  /*0500*/  LDS.U8 R0, [R2] ;  /* 0x0000000002007984 */ /* 0x000e640000000000 */
[----:B-1----:R-:W-:Y:S02]  /*0510*/  ISETP.NE.AND P0, PT, R0, RZ, PT ;  /* 0x000000ff0000720c */ /* 0x002fe40003f05270 */
[----:B------:R-:W-:-:S04]  /*0520*/  MOV R0, 0x400 ;  /* 0x0000040000007802 */ /* 0x000fc80000000f00 */
[----:B------:R-:W-:-:S07]  /*0530*/  LEA R0, R5, R0, 0x18 ;  /* 0x0000000005007211 */ /* 0x000fce00078ec0ff */
[----:B------:R-:W-:Y:S05]  /*0540*/  @P0 BRA `(.L_x_7) ;  /* 0x0000000400500947 */ /* 0x000fea0003800000 */
[C---:B------:R-:W-:Y:S02]  /*0550*/  LOP3.LUT R2, R5.reuse, 0x1, RZ, 0xc0, !PT ;  /* 0x0000000105027812 */ /* 0x040fe400078ec0ff */
[----:B------:R-:W-:Y:S02]  /*0560*/  LOP3.LUT R12, R5, 0x1, RZ, 0x3c, !PT ;  /* 0x00000001050c7812 */ /* 0x000fe400078e3cff */
[----:B------:R-:W-:-:S13]  /*0570*/  ISETP.NE.U32.AND P1, PT, R2, 0x1, PT ;  /* 0x000000010200780c */ /* 0x000fda0003f25070 */
[----:B------:R-:W-:Y:S05]  /*0580*/  @!P1 BRA `(.L_x_8) ;  /* 0x0000000000c49947 */ /* 0x000fea0003800000 */
[----:B------:R-:W-:Y:S01]  /*0590*/  ELECT P0, URZ, PT ;  /* 0x0000000000ff782f */ /* 0x000fe20003800000 */
[----:B------:R-:W-:-:S12]  /*05a0*/  BSSY B0, `(.L_x_8) ;  /* 0x000002f000007945 */ /* 0x000fd80003800000 */
[----:B------:R-:W-:Y:S05]  /*05b0*/  @!P0 BRA `(.L_x_9) ;  /* 0x0000000000b48947 */ /* 0x000fea0003800000 */
[----:B------:R-:W-:-:S05]  /*05c0*/  UMOV UR4, 0x10 ;  /* 0x0000001000047882 */ /* 0x000fca0000000000 */
[----:B------:R-:W-:Y:S04]  /*05d0*/  DEPBAR.LE SB1, 0x36 ;  /* 0x00009d800000791a */ /* 0x000fe80000000000 */
[----:B------:R-:W1:Y:S02]  /*05e0*/  UTCATOMSWS.2CTA.FIND_AND_SET.ALIGN UP0, UR4, UR4 ;  /* 0x00000004000475e3 */ /* 0x000e640008200800 */
[----:B-1----:R-:W-:Y:S01]  /*05f0*/  PLOP3.LUT P0, PT, PT, PT, UP0, 0x80, 0x8 ;  /* 0x000000000008781c */ /* 0x002fe20003f0f008 */
[----:B------:R-:W-:-:S03]  /*0600*/  IMAD.U32 R10, RZ, RZ, UR4 ;  /* 0x00000004ff0a7e24 */ /* 0x000fc6000f8e00ff */
[----:B------:R-:W-:-:S04]  /*0610*/  SEL R2, RZ, 0xffffffff, !P0 ;  /* 0xffffffffff027807 */ /* 0x000fc80004000000 */
[----:B------:R-:W-:-:S13]  /*0620*/  ISETP.NE.AND P0, PT, R2, RZ, PT ;  /* 0x000000ff0200720c */ /* 0x000fda0003f05270 */
[----:B------:R-:W-:Y:S05]  /*0630*/  @P0 BRA `(.L_x_10) ;  /* 0x0000000000240947 */ /* 0x000fea0003800000 */
.L_x_11:
[----:B------:R-:W-:Y:S05]  /*0640*/  NANOSLEEP 0x64 ;  /* 0x000000640000795d */ /* 0x000fea0003800000 */
[----:B------:R-:W-:-:S05]  /*0650*/  UMOV UR4, 0x10 ;  /* 0x0000001000047882 */ /* 0x000fca0000000000 */
[----:B------:R-:W-:Y:S04]  /*0660*/  DEPBAR.LE SB1, 0x36 ;  /* 0x00009d800000791a */ /* 0x000fe80000000000 */
[----:B------:R-:W1:Y:S02]  /*0670*/  UTCATOMSWS.2CTA.FIND_AND_SET.ALIGN UP0, UR4, UR4 ;  /* 0x00000004000475e3 */ /* 0x000e640008200800 */
[----:B-1----:R-:W-:Y:S01]  /*0680*/  PLOP3.LUT P0, PT, PT, PT, UP0, 0x80, 0x8 ;  /* 0x000000000008781c */ /* 0x002fe20003f0f008 */
[----:B------:R-:W-:-:S03]  /*0690*/  IMAD.U32 R10, RZ, RZ, UR4 ;  /* 0x00000004ff0a7e24 */ /* 0x000fc6000f8e00ff */
[----:B------:R-:W-:-:S04]  /*06a0*/  SEL R2, RZ, 0xffffffff, !P0 ;  /* 0xffffffffff027807 */ /* 0x000fc80004000000 */
[----:B------:R-:W-:-:S13]  /*06b0*/  ISETP.NE.AND P0, PT, R2, RZ, PT ;  /* 0x000000ff0200720c */ /* 0x000fda0003f05270 */
[----:B------:R-:W-:Y:S05]  /*06c0*/  @!P0 BRA `(.L_x_11) ;  /* 0xfffffffc00dc8947 */ /* 0x000fea000383ffff */
.L_x_10:
[----:B------:R-:W-:Y:S01]  /*06d0*/  MOV R2, 0x60 ;  /* 0x0000006000027802 */ /* 0x000fe20000000f00 */
[----:B------:R-:W-:Y:S02]  /*06e0*/  VIADD R9, R0, 0x334b0 ;  /* 0x000334b000097836 */ /* 0x000fe40000000000 */
[----:B------:R-:W-:Y:S01]  /*06f0*/  IMAD.MOV.U32 R8, RZ, RZ, 0x4 ;  /* 0x00000004ff087424 */ /* 0x000fe200078e00ff */
[----:B------:R-:W-:Y:S02]  /*0700*/  LEA R13, R5, R2, 0x18 ;  /* 0x00000002050d7211 */ /* 0x000fe400078ec0ff */
[----:B------:R-:W-:-:S03]  /*0710*/  MOV R2, 0x58 ;  /* 0x0000005800027802 */ /* 0x000fc60000000f00 */
[----:B------:R-:W1:Y:S01]  /*0720*/  LDS R6, [R13] ;  /* 0x000000000d067984 */ /* 0x000e620000000800 */
[----:B------:R-:W-:Y:S01]  /*0730*/  LEA R3, R5, R2, 0x18 ;  /* 0x0000000205037211 */ /* 0x000fe200078ec0ff */
[----:B-1----:R-:W-:-:S04]  /*0740*/  IMAD.U32 R6, R6, -0x80000000, RZ ;  /* 0x8000000006067824 */ /* 0x002fc800078e00ff */
[----:B------:R-:W1:Y:S02]  /*0750*/  SYNCS.PHASECHK.TRANS64.TRYWAIT P0, [R3+URZ], R6 ;  /* 0x00000006030075a7 */ /* 0x000e6400080011ff */
[----:B-1----:R-:W-:Y:S05]  /*0760*/  @P0 BRA `(.L_x_12) ;  /* 0x0000000000080947 */ /* 0x002fea0003800000 */
[----:B------:R-:W1:Y:S02]  /*0770*/  SYNCS.PHASECHK.TRANS64.TRYWAIT P0, [R3+URZ], R6 ;  /* 0x00000006030075a7 */ /* 0x000e6400080011ff */
[----:B-1----:R-:W-:Y:S05]  /*0780*/  @!P0 BRA `(.L_x_13) ;  /* 0x0000004000808947 */ /* 0x002fea0003800000 */
.L_x_12:
[----:B-1----:R-:W-:Y:S01]  /*0790*/  PRMT R3, R12, 0x654, R3 ;  /* 0x000006540c037816 */ /* 0x002fe20000000003 */
[----:B------:R-:W-:Y:S01]  /*07a0*/  IMAD.SHL.U32 R11, R10, 0x20, RZ ;  /* 0x000000200a0b7824 */ /* 0x000fe200078e00ff */
[----:B------:R-:W-:Y:S01]  /*07b0*/  PRMT R2, R12, 0x654, R9 ;  /* 0x000006540c027816 */ /* 0x000fe20000000009 */
[----:B------:R-:W-:Y:S01]  /*07c0*/  IMAD.MOV.U32 R7, RZ, RZ, 0xffff ;  /* 0x0000ffffff077424 */ /* 0x000fe200078e00ff */
[----:B------:R1:W-:Y:S01]  /*07d0*/  SYNCS.ARRIVE.TRANS64.RED RZ, [R3+URZ], R8 ;  /* 0x0000000803ff79a7 */ /* 0x0003e200080004ff */
[----:B------:R-:W-:Y:S01]  /*07e0*/  IMAD.MOV.U32 R6, RZ, RZ, 0x1 ;  /* 0x00000001ff067424 */ /* 0x000fe200078e00ff */
[----:B------:R2:W-:Y:S01]  /*07f0*/  STS [R0+0x334b0], R11 ;  /* 0x0334b00b00007388 */ /* 0x0005e20000000800 */
[----:B------:R-:W-:Y:S01]  /*0800*/  VIADD R9, R10, 0x10 ;  /* 0x000000100a097836 */ /* 0x000fe20000000000 */
[----:B------:R-:W-:Y:S02]  /*0810*/  SHF.L.U32 R7, R7, R10, RZ ;  /* 0x0000000a07077219 */ /* 0x000fe400000006ff */
[----:B------:R2:W-:Y:S01]  /*0820*/  STAS [R2.64], R10 ;  /* 0x0000000a02007dbd */ /* 0x0005e2000c0008ff */
[----:B------:R-:W-:-:S04]  /*0830*/  MOV R14, 0x50 ;  /* 0x00000050000e7802 */ /* 0x000fc80000000f00 */
[----:B------:R-:W-:Y:S02]  /*0840*/  LEA R14, R5, R14, 0x18 ;  /* 0x0000000e050e7211 */ /* 0x000fe400078ec0ff */
[----:B-1----:R-:W-:-:S04]  /*0850*/  SHF.L.U32 R8, R6, R9, RZ ;  /* 0x0000000906087219 */ /* 0x002fc800000006ff */
[----:B------:R-:W-:-:S05]  /*0860*/  LOP3.LUT R7, R8, R7, RZ, 0xfc, !PT ;  /* 0x0000000708077212 */ /* 0x000fca00078efcff */
[----:B------:R2:W-:Y:S04]  /*0870*/  ATOMS.OR RZ, [R14], R7 ;  /* 0x000000070eff738c */ /* 0x0005e80003000000 */
[----:B------:R2:W-:Y:S02]  /*0880*/  ATOMS.XOR RZ, [R13], R6 ;  /* 0x000000060dff738c */ /* 0x0005e40003800000 */
.L_x_9:
[----:B------:R-:W-:Y:S05]  /*0890*/  BSYNC B0 ;  /* 0x0000000000007941 */ /* 0x000fea0003800000 */
.L_x_8:
[----:B------:R-:W-:Y:S05]  /*08a0*/  @P1 BRA `(.L_x_14) ;  /* 0x0000000000881947 */ /* 0x000fea0003800000 */
[----:B------:R-:W-:Y:S05]  /*08b0*/  WARPSYNC.ALL ;  /* 0x0000000000007948 */ /* 0x000fea0003800000 */
[----:B------:R-:W-:Y:S01]  /*08c0*/  NOP ;  /* 0x0000000000007918 */ /* 0x000fe20000000000 */
[----:B------:R-:W-:-:S13]  /*08d0*/  ELECT P0, URZ, PT ;  /* 0x0000000000ff782f */ /* 0x000fda0003800000 */
[----:B------:R-:W-:Y:S05]  /*08e0*/  @!P0 BRA `(.L_x_14) ;  /* 0x0000000000788947 */ /* 0x000fea0003800000 */
[----:B--2---:R-:W-:Y:S02]  /*08f0*/  MOV R2, 0x60 ;  /* 0x0000006000027802 */ /* 0x004fe40000000f00 */
[----:B------:R-:W-:Y:S02]  /*0900*/  MOV R6, 0x58 ;  /* 0x0000005800067802 */ /* 0x000fe40000000f00 */
[C---:B------:R-:W-:Y:S02]  /*0910*/  LEA R9, R5.reuse, R2, 0x18 ;  /* 0x0000000205097211 */ /* 0x040fe400078ec0ff */
[----:B------:R-:W-:-:S03]  /*0920*/  LEA R7, R5, R6, 0x18 ;  /* 0x0000000605077211 */ /* 0x000fc600078ec0ff */
[----:B------:R-:W1:Y:S02]  /*0930*/  LDS R2, [R9] ;  /* 0x0000000009027984 */ /* 0x000e640000000800 */
[----:B-1----:R-:W-:-:S04]  /*0940*/  IMAD.U32 R2, R2, -0x80000000, RZ ;  /* 0x8000000002027824 */ /* 0x002fc800078e00ff */
[----:B------:R-:W1:Y:S02]  /*0950*/  SYNCS.PHASECHK.TRANS64.TRYWAIT P0, [R7+URZ], R2 ;  /* 0x00000002070075a7 */ /* 0x000e6400080011ff */
[----:B-1----:R-:W-:Y:S05]  /*0960*/  @P0 BRA `(.L_x_15) ;  /* 0x0000000000080947 */ /* 0x002fea0003800000 */
[----:B------:R-:W1:Y:S02]  /*0970*/  SYNCS.PHASECHK.TRANS64.TRYWAIT P0, [R7+URZ], R2 ;  /* 0x00000002070075a7 */ /* 0x000e6400080011ff */
[----:B-1----:R-:W-:Y:S05]  /*0980*/  @!P0 BRA `(.L_x_16) ;  /* 0x0000004000188947 */ /* 0x002fea0003800000 */
.L_x_15:
[----:B------:R-:W2:Y:S01]  /*0990*/  LDS R6, [R0+0x334b0] ;  /* 0x0334b00000067984 */ /* 0x000ea20000000800 */
[----:B-1----:R-:W-:Y:S01]  /*09a0*/  IMAD.MOV.U32 R3, RZ, RZ, 0xffff ;  /* 0x0000ffffff037424 */ /* 0x002fe200078e00ff */
[----:B------:R-:W-:Y:S01]  /*09b0*/  PRMT R7, R12, 0x654, R7 ;  /* 0x000006540c077816 */ /* 0x000fe20000000007 */
[----:B------:R-:W-:Y:S02]  /*09c0*/  IMAD.MOV.U32 R2, RZ, RZ, 0x1 ;  /* 0x00000001ff027424 */ /* 0x000fe400078e00ff */
[C---:B--2---:R-:W-:Y:S01]  /*09d0*/  IMAD.SHL.U32 R13, R6.reuse, 0x20, RZ ;  /* 0x00000020060d7824 */ /* 0x044fe200078e00ff */
[----:B------:R-:W-:Y:S01]  /*09e0*/  SHF.L.U32 R3, R3, R6, RZ ;  /* 0x0000000603037219 */ /* 0x000fe200000006ff */
[----:B------:R-:W-:-:S03]  /*09f0*/  VIADD R11, R6, 0x10 ;  /* 0x00000010060b7836 */ /* 0x000fc60000000000 */
[----:B------:R1:W-:Y:S01]  /*0a00*/  STS [R0+0x334b0], R13 ;  /* 0x0334b00d00007388 */ /* 0x0003e20000000800 */
[----:B------:R-:W-:Y:S02]  /*0a10*/  MOV R6, 0x50 ;  /* 0x0000005000067802 */ /* 0x000fe40000000f00 */
[----:B------:R-:W-:Y:S02]  /*0a20*/  SHF.L.U32 R8, R2, R11, RZ ;  /* 0x0000000b02087219 */ /* 0x000fe400000006ff */
[----:B------:R-:W-:Y:S02]  /*0a30*/  LEA R6, R5, R6, 0x18 ;  /* 0x0000000605067211 */ /* 0x000fe400078ec0ff */
[----:B------:R-:W-:-:S05]  /*0a40*/  LOP3.LUT R3, R8, R3, RZ, 0xfc, !PT ;  /* 0x0000000308037212 */ /* 0x000fca00078efcff */
[----:B------:R1:W-:Y:S01]  /*0a50*/  ATOMS.OR RZ, [R6], R3 ;  /* 0x0000000306ff738c */ /* 0x0003e20003000000 */
[----:B------:R1:W-:Y:S03]  /*0a60*/  SYNCS.ARRIVE.TRANS64.RED.A1T0 RZ, [R7+URZ], RZ ;  /* 0x000000ff07ff79a7 */ /* 0x0003e600081004ff */
[----:B------:R1:W-:Y:S01]  /*0a70*/  ATOMS.XOR RZ, [R9], R2 ;  /* 0x0000000209ff738c */ /* 0x0003e20003800000 */
[----:B------:R-:W-:Y:S05]  /*0a80*/  BRA `(.L_x_14) ;  /* 0x0000000000107947 */ /* 0x000fea0003800000 */
.L_x_7:
[----:B------:R-:W-:Y:S02]  /*0a90*/  MOV R3, 0xffffffff ;  /* 0xffffffff00037802 */ /* 0x000fe40000000f00 */
[----:B------:R-:W-:-:S03]  /*0aa0*/  MOV R2, 0xad0 ;  /* 0x00000ad000027802 */ /* 0x000fc60000000f00 */
[----:B------:R1:W-:Y:S04]  /*0ab0*/  STS [R0+0x334b0], R3 ;  /* 0x0334b00300007388 */ /* 0x0003e80000000800 */
[----:B-1----:R-:W-:Y:S05]  /*0ac0*/  CALL.REL.NOINC `($__internal_1_$__cuda_sm10x_tcgen05_guardrail_trap_phase_invalid_during_alloc) ;  /* 0x0000004000e47944 */ /* 0x002fea0003c00000 */
.L_x_14:
[----:B------:R-:W-:Y:S05]  /*0ad0*/  WARPSYNC.ALL ;  /* 0x0000000000007948 */ /* 0x000fea0003800000 */
[----:B------:R-:W-:Y:S01]  /*0ae0*/  NOP ;  /* 0x0000000000007918 */ /* 0x000fe20000000000 */
.L_x_2:
[----:B------:R-:W1:Y:S02]  /*0af0*/  LDCU UR4, c[0x0][0x36c] ;  /* 0x00006d80ff0477ac */ /* 0x000e640008000800 */
[----:B-1----:R-:W-:-:S09]  /*0b00*/  UISETP.EQ.U32.AND UP0, UPT, UR4, 0x1, UPT ;  /* 0x000000010400788c */ /* 0x002fd2000bf02070 */
[----:B------:R-:W-:Y:S05]  /*0b10*/  BRA.U !UP0, `(.L_x_17) ;  /* 0x0000000108187547 */ /* 0x000fea000b800000 */
[----:B------:R-:W-:-:S00]  /*0b20*/  MEMBAR.ALL.CTA ;  /* 0x0000000000007992 */ /* 0x000fc00000008000 */
[----:B--2345:R-:W-:Y:S06]  /*0b30*/  MEMBAR.ALL.GPU ;  /* 0x0000000000007992 */ /* 0x03cfec000000a000 */
[----:B------:R-:W-:-:S00]  /*0b40*/  ERRBAR ;  /* 0x00000000000079ab */ /* 0x000fc00000000000 */
[----:B------:R-:W-:Y:S08]  /*0b50*/  CGAERRBAR ;  /* 0x00000000000075ab */ /* 0x000ff00000000000 */
[----:B------:R-:W-:Y:S01]  /*0b60*/  UCGABAR_ARV ;  /* 0x00000000000079c7 */ /* 0x000fe20008000000 */
[----:B------:R-:W-:Y:S05]  /*0b70*/  BRA `(.L_x_18) ;  /* 0x0000000000047947 */ /* 0x000fea0003800000 */
.L_x_17:
[----:B--2345:R-:W-:Y:S01]  /*0b80*/  NOP ;  /* 0x0000000000007918 */ /* 0x03cfe20000000000 */
.L_x_18:
[----:B------:R-:W-:Y:S05]  /*0b90*/  BRA.U !UP0, `(.L_x_19) ;  /* 0x00000001080c7547 */ /* 0x000fea000b800000 */
[----:B------:R-:W-:Y:S01]  /*0ba0*/  UCGABAR_WAIT ;  /* 0x0000000000007dc7 */ /* 0x000fe20008000000 */
[----:B------:R-:W-:Y:S01]  /*0bb0*/  CCTL.IVALL ;  /* 0x00000000ff00798f */ /* 0x000fe20002000000 */
[----:B------:R-:W-:Y:S05]  /*0bc0*/  BRA `(.L_x_20) ;  /* 0x0000000000047947 */ /* 0x000fea0003800000 */
.L_x_19:
[----:B------:R-:W-:Y:S06]  /*0bd0*/  BAR.SYNC.DEFER_BLOCKING 0x0 ;  /* 0x0000000000007b1d */ /* 0x000fec0000010000 */
.L_x_20:
[----:B------:R-:W1:Y:S01]  /*0be0*/  LDC R0, c[0x0][0x388] ;  /* 0x0000e200ff007b82 */ /* 0x000e620000000800 */
[----:B------:R-:W2:Y:S01]  /*0bf0*/  S2R R21, SR_LANEID ;  /* 0x0000000000157919 */ /* 0x000ea20000000000 */
[----:B------:R-:W-:Y:S02]  /*0c00*/  ISETP.NE.AND P0, PT, R4, RZ, PT ;  /* 0x000000ff0400720c */ /* 0x000fe40003f05270 */
[----:B-1----:R-:W-:-:S04]  /*0c10*/  IADD3 R0, PT, PT, R0, 0x7f, RZ ;  /* 0x0000007f00007810 */ /* 0x002fc80007ffe0ff */
[----:B------:R-:W-:-:S05]  /*0c20*/  SHF.R.U32.HI R20, RZ, 0x7, R0 ;  /* 0x00000007ff147819 */ /* 0x000fca0000011600 */
[----:B------:R-:W-:Y:S02]  /*0c30*/  IMAD R5, R20, 0x13, RZ ;  /* 0x0000001314057824 */ /* 0x000fe400078e02ff */
[----:B--2---:R-:W-:Y:S05]  /*0c40*/  @!P0 BRA `(.L_x_21) ;  /* 0x00000010007c8947 */ /* 0x004fea0003800000 */
[----:B------:R-:W-:Y:S01]  /*0c50*/  ISETP.NE.AND P0, PT, R4, 0x1, PT ;  /* 0x000000010400780c */ /* 0x000fe20003f05270 */
[----:B------:R-:W1:-:S12]  /*0c60*/  S2UR UR5, SR_CgaCtaId ;  /* 0x00000000000579c3 */ /* 0x000e580000008800 */
[----:B------:R-:W-:Y:S05]  /*0c70*/  @!P0 BRA `(.L_x_22) ;  /* 0x0000000400988947 */ /* 0x000fea0003800000 */
[----:B------:R-:W-:-:S13]  /*0c80*/  ISETP.NE.AND P0, PT, R4, 0x2, PT ;  /* 0x000000020400780c */ /* 0x000fda0003f05270 */
[----:B------:R-:W-:Y:S05]  /*0c90*/  @P0 BRA `(.L_x_23) ;  /* 0x0000001c00ac0947 */ /* 0x000fea0003800000 */
[----:B------:R-:W2:Y:S02]  /*0ca0*/  S2UR UR4, SR_CTAID.X ;  /* 0x00000000000479c3 */ /* 0x000ea40000002500 */
[----:B--2---:R-:W-:-:S13]  /*0cb0*/  ISETP.LE.U32.AND P0, PT, R5, UR4, PT ;  /* 0x0000000405007c0c */ /* 0x004fda000bf03070 */
[----:B-1----:R-:W-:Y:S05]  /*0cc0*/  @P0 EXIT ;  /* 0x000000000000094d */ /* 0x002fea0003800000 */
[----:B------:R-:W-:Y:S01]  /*0cd0*/  ULOP3.LUT UR4, URZ, UR4, URZ, 0x33, !UPT ;  /* 0x00000004ff047292 */ /* 0x000fe2000f8e33ff */
[----:B------:R-:W-:Y:S01]  /*0ce0*/  SHF.R.U32.HI R20, RZ, 0x3, R21 ;  /* 0x00000003ff147819 */ /* 0x000fe20000011615 */
[----:B------:R-:W-:Y:S02]  /*0cf0*/  HFMA2 R16, -RZ, RZ, 0, 0 ;  /* 0x00000000ff107431 */ /* 0x000fe400000001ff */
[----:B------:R-:W-:Y:S01]  /*0d00*/  IMAD.MOV.U32 R15, RZ, RZ, RZ ;  /* 0x000000ffff0f7224 */ /* 0x000fe200078e00ff */
[----:B------:R-:W-:Y:S01]  /*0d10*/  UMOV UR5, URZ ;  /* 0x000000ff00057c82 */ /* 0x000fe20008000000 */
[C---:B------:R-:W-:Y:S01]  /*0d20*/  LOP3.LUT R18, R20.reuse, 0x2, RZ, 0x3c, !PT ;  /* 0x0000000214127812 */ /* 0x040fe200078e3cff */
[----:B------:R-:W-:Y:S01]  /*0d30*/  VIADD R25, R5, UR4 ;  /* 0x0000000405197c36 */ /* 0x000fe20008000000 */
[C---:B------:R-:W-:Y:S01]  /*0d40*/  LOP3.LUT R4, R20.reuse, 0x3, RZ, 0x3c, !PT ;  /* 0x0000000314047812 */ /* 0x040fe200078e3cff */
[C---:B------:R-:W-:Y:S01]  /*0d50*/  IMAD.SHL.U32 R0, R20.reuse, 0x20, RZ ;  /* 0x0000002014007824 */ /* 0x040fe200078e00ff */
[----:B------:R-:W-:Y:S01]  /*0d60*/  LOP3.LUT R6, R20, 0x1, RZ, 0x3c, !PT ;  /* 0x0000000114067812 */ /* 0x000fe200078e3cff */
[C---:B------:R-:W-:Y:S01]  /*0d70*/  IMAD R20, R21.reuse, 0x4, R20 ;  /* 0x0000000415147824 */ /* 0x040fe200078e0214 */
[----:B------:R-:W-:Y:S01]  /*0d80*/  SHF.R.U32.HI R25, RZ, 0x2, R25 ;  /* 0x00000002ff197819 */ /* 0x000fe20000011619 */
[C---:B------:R-:W-:Y:S01]  /*0d90*/  IMAD.IADD R24, R0.reuse, 0x1, R21 ;  /* 0x0000000100187824 */ /* 0x040fe200078e0215 */
[C---:B------:R-:W-:Y:S01]  /*0da0*/  LOP3.LUT R2, R0.reuse, 0x20, RZ, 0x3c, !PT ;  /* 0x0000002000027812 */ /* 0x040fe200078e3cff */
[----:B------:R-:W-:Y:S01]  /*0db0*/  IMAD R18, R21, 0x4, R18 ;  /* 0x0000000415127824 */ /* 0x000fe200078e0212 */
[C---:B------:R-:W-:Y:S01]  /*0dc0*/  LOP3.LUT R22, R0.reuse, 0x40, RZ, 0x3c, !PT ;  /* 0x0000004000167812 */ /* 0x040fe200078e3cff */
[----:B------:R-:W-:Y:S01]  /*0dd0*/  IMAD.HI.U32 R25, R25, 0x1bacf915, RZ ;  /* 0x1bacf91519197827 */ /* 0x000fe200078e00ff */
[----:B------:R-:W-:-:S02]  /*0de0*/  LOP3.LUT R0, R0, 0x60, RZ, 0x3c, !PT ;  /* 0x0000006000007812 */ /* 0x000fc400078e3cff */
[C---:B------:R-:W-:Y:S01]  /*0df0*/  LEA R19, R21.reuse, R6, 0x2 ;  /* 0x0000000615137211 */ /* 0x040fe200078e10ff */
[----:B------:R-:W-:Y:S01]  /*0e00*/  IMAD R17, R21, 0x4, R4 ;  /* 0x0000000415117824 */ /* 0x000fe200078e0204 */
[----:B------:R-:W-:Y:S01]  /*0e10*/  IADD3 R23, PT, PT, R2, R21, RZ ;  /* 0x0000001502177210 */ /* 0x000fe20007ffe0ff */
[----:B------:R-:W-:Y:S01]  /*0e20*/  IMAD.IADD R22, R22, 0x1, R21 ;  /* 0x0000000116167824 */ /* 0x000fe200078e0215 */
[----:B------:R-:W-:Y:S01]  /*0e30*/  SHF.R.U32.HI R25, RZ, 0x2, R25 ;  /* 0x00000002ff197819 */ /* 0x000fe20000011619 */
[----:B------:R-:W-:-:S07]  /*0e40*/  IMAD.IADD R21, R0, 0x1, R21 ;  /* 0x0000000100157824 */ /* 0x000fce00078e0215 */
.L_x_27:
[----:B-1----:R-:W1:Y:S01]  /*0e50*/  S2R R0, SR_CgaCtaId ;  /* 0x0000000000007919 */ /* 0x002e620000008800 */
[----:B------:R-:W-:Y:S01]  /*0e60*/  MOV R3, 0x400 ;  /* 0x0000040000037802 */ /* 0x000fe20000000f00 */
[----:B------:R-:W-:-:S03]  /*0e70*/  UMOV UR4, URZ ;  /* 0x000000ff00047c82 */ /* 0x000fc60008000000 */
[----:B-1----:R-:W-:-:S07]  /*0e80*/  LEA R0, R0, R3, 0x18 ;  /* 0x0000000300007211 */ /* 0x002fce00078ec0ff */
.L_x_26:
[----:B-1----:R-:W-:Y:S01]  /*0e90*/  LEA R2, R15, R0, 0x3 ;  /* 0x000000000f027211 */ /* 0x002fe200078e18ff */
[----:B------:R-:W-:Y:S01]  /*0ea0*/  ULOP3.LUT UP0, URZ, UR4, 0x3, URZ, 0xc0, !UPT ;  /* 0x0000000304ff7892 */ /* 0x000fe2000f80c0ff */
[----:B------:R-:W-:-:S04]  /*0eb0*/  SHF.L.U32 R5, R16, 0x1f, RZ ;  /* 0x0000001f10057819 */ /* 0x000fc800000006ff */
[----:B------:R-:W1:Y:S02]  /*0ec0*/  SYNCS.PHASECHK.TRANS64.TRYWAIT P0, [R2+URZ+0x33400], R5 ;  /* 0x03340005020075a7 */ /* 0x000e6400080011ff */
[----:B-1----:R-:W-:Y:S05]  /*0ed0*/  @!P0 BRA `(.L_x_24) ;  /* 0x0000003800dc8947 */ /* 0x002fea0003800000 */
.L_x_74:
[----:B------:R-:W-:Y:S05]  /*0ee0*/  BRA.U UP0, `(.L_x_25) ;  /* 0x0000000100bc7547 */ /* 0x000fea000b800000 */
[C-C-:B------:R-:W-:Y:S02]  /*0ef0*/  IMAD R26, R15.reuse, 0x200, R0.reuse ;  /* 0x000002000f1a7824 */ /* 0x140fe400078e0200 */
[----:B------:R-:W-:Y:S02]  /*0f00*/  IMAD R3, R15, 0x400, R0 ;  /* 0x000004000f037824 */ /* 0x000fe400078e0200 */
[--C-:B------:R-:W-:Y:S01]  /*0f10*/  IMAD R9, R24, 0x4, R26.reuse ;  /* 0x0000000418097824 */ /* 0x100fe200078e021a */
[-C--:B------:R-:W-:Y:S01]  /*0f20*/  LEA R8, R23, R26.reuse, 0x2 ;  /* 0x0000001a17087211 */ /* 0x080fe200078e10ff */
[--C-:B------:R-:W-:Y:S01]  /*0f30*/  IMAD R29, R22, 0x4, R26.reuse ;  /* 0x00000004161d7824 */ /* 0x100fe200078e021a */
[-C--:B------:R-:W-:Y:S01]  /*0f40*/  LEA R27, R21, R26.reuse, 0x2 ;  /* 0x0000001a151b7211 */ /* 0x080fe200078e10ff */
[--C-:B-1----:R-:W-:Y:S01]  /*0f50*/  IMAD R5, R19, 0x4, R26.reuse ;  /* 0x0000000413057824 */ /* 0x102fe200078e021a */
[-C--:B------:R-:W-:Y:S01]  /*0f60*/  LEA R6, R20, R26.reuse, 0x2 ;  /* 0x0000001a14067211 */ /* 0x080fe200078e10ff */
[----:B------:R-:W1:Y:S01]  /*0f70*/  LDS R9, [R9+0x31000] ;  /* 0x0310000009097984 */ /* 0x000e620000000800 */
[----:B------:R-:W-:Y:S01]  /*0f80*/  LEA R4, R18, R26, 0x2 ;  /* 0x0000001a12047211 */ /* 0x000fe200078e10ff */
[----:B------:R-:W-:Y:S01]  /*0f90*/  IMAD R26, R17, 0x4, R26 ;  /* 0x00000004111a7824 */ /* 0x000fe200078e021a */
[-C--:B------:R-:W-:Y:S01]  /*0fa0*/  LEA R14, R24, R3.reuse, 0x2 ;  /* 0x00000003180e7211 */ /* 0x080fe200078e10ff */
[----:B------:R-:W2:Y:S01]  /*0fb0*/  LDS R8, [R8+0x31000] ;  /* 0x0310000008087984 */ /* 0x000ea20000000800 */
[--C-:B------:R-:W-:Y:S01]  /*0fc0*/  IMAD R11, R23, 0x4, R3.reuse ;  /* 0x00000004170b7824 */ /* 0x100fe200078e0203 */
[----:B------:R-:W-:Y:S01]  /*0fd0*/  LEA R10, R22, R3, 0x2 ;  /* 0x00000003160a7211 */ /* 0x000fe200078e10ff */
[----:B------:R-:W-:Y:S01]  /*0fe0*/  IMAD R7, R21, 0x4, R3 ;  /* 0x0000000415077824 */ /* 0x000fe200078e0203 */
[----:B------:R-:W3:Y:S04]  /*0ff0*/  LDS R29, [R29+0x31000] ;  /* 0x031000001d1d7984 */ /* 0x000ee80000000800 */
[----:B------:R-:W4:Y:S01]  /*1000*/  LDS R27, [R27+0x31000] ;  /* 0x031000001b1b7984 */ /* 0x000f220000000800 */
[----:B------:R-:W-:-:S03]  /*1010*/  NOP ;  /* 0x0000000000007918 */ /* 0x000fc60000000000 */
[----:B-1----:R1:W-:Y:S04]  /*1020*/  STS [R6+0x31000], R9 ;  /* 0x0310000906007388 */ /* 0x0023e80000000800 */
[----:B--2---:R2:W-:Y:S04]  /*1030*/  STS [R5+0x31000], R8 ;  /* 0x0310000805007388 */ /* 0x0045e80000000800 */
[----:B---3--:R3:W-:Y:S04]  /*1040*/  STS [R4+0x31000], R29 ;  /* 0x0310001d04007388 */ /* 0x0087e80000000800 */
[----:B----4-:R-:W-:Y:S04]  /*1050*/  STS [R26+0x31000], R27 ;  /* 0x0310001b1a007388 */ /* 0x010fe80000000800 */
[----:B------:R-:W4:Y:S04]  /*1060*/  LDS R13, [R14+0x31c00] ;  /* 0x031c00000e0d7984 */ /* 0x000f280000000800 */
[----:B------:R-:W5:Y:S04]  /*1070*/  LDS R12, [R11+0x31c00] ;  /* 0x031c00000b0c7984 */ /* 0x000f680000000800 */
[----:B------:R-:W5:Y:S01]  /*1080*/  LDS R9, [R10+0x31c00] ;  /* 0x031c00000a097984 */ /* 0x000f620000000800 */
[----:B-1----:R-:W-:-:S03]  /*1090*/  LEA R6, R20, R3, 0x2 ;  /* 0x0000000314067211 */ /* 0x002fc600078e10ff */
[----:B------:R-:W1:Y:S01]  /*10a0*/  LDS R8, [R7+0x31c00] ;  /* 0x031c000007087984 */ /* 0x000e620000000800 */
[----:B--2---:R-:W-:Y:S01]  /*10b0*/  IMAD R5, R19, 0x4, R3 ;  /* 0x0000000413057824 */ /* 0x004fe200078e0203 */
[----:B------:R-:W-:Y:S01]  /*10c0*/  NOP ;  /* 0x0000000000007918 */ /* 0x000fe20000000000 */
[-C--:B---3--:R-:W-:Y:S02]  /*10d0*/  LEA R4, R18, R3.reuse, 0x2 ;  /* 0x0000000312047211 */ /* 0x088fe400078e10ff */
[----:B------:R-:W-:Y:S01]  /*10e0*/  LEA R3, R17, R3, 0x2 ;  /* 0x0000000311037211 */ /* 0x000fe200078e10ff */
[----:B----4-:R-:W-:Y:S04]  /*10f0*/  STS [R6+0x31c00], R13 ;  /* 0x031c000d06007388 */ /* 0x010fe80000000800 */
[----:B-----5:R-:W-:Y:S04]  /*1100*/  STS [R5+0x31c00], R12 ;  /* 0x031c000c05007388 */ /* 0x020fe80000000800 */
[----:B------:R-:W-:Y:S04]  /*1110*/  STS [R4+0x31c00], R9 ;  /* 0x031c000904007388 */ /* 0x000fe80000000800 */
[----:B-1----:R-:W-:Y:S04]  /*1120*/  STS [R3+0x31c00], R8 ;  /* 0x031c000803007388 */ /* 0x002fe80000000800 */
[----:B------:R-:W1:Y:S04]  /*1130*/  LDS R27, [R14+0x31e00] ;  /* 0x031e00000e1b7984 */ /* 0x000e680000000800 */
[----:B------:R-:W2:Y:S04]  /*1140*/  LDS R26, [R11+0x31e00] ;  /* 0x031e00000b1a7984 */ /* 0x000ea80000000800 */
[----:B------:R-:W3:Y:S04]  /*1150*/  LDS R29, [R10+0x31e00] ;  /* 0x031e00000a1d7984 */ /* 0x000ee80000000800 */
[----:B------:R-:W4:Y:S01]  /*1160*/  LDS R28, [R7+0x31e00] ;  /* 0x031e0000071c7984 */ /* 0x000f220000000800 */
[----:B------:R-:W-:-:S03]  /*1170*/  NOP ;  /* 0x0000000000007918 */ /* 0x000fc60000000000 */
[----:B-1----:R5:W-:Y:S04]  /*1180*/  STS [R6+0x31e00], R27 ;  /* 0x031e001b06007388 */ /* 0x002be80000000800 */
[----:B--2---:R5:W-:Y:S04]  /*1190*/  STS [R5+0x31e00], R26 ;  /* 0x031e001a05007388 */ /* 0x004be80000000800 */
[----:B---3--:R5:W-:Y:S04]  /*11a0*/  STS [R4+0x31e00], R29 ;  /* 0x031e001d04007388 */ /* 0x008be80000000800 */
[----:B----4-:R5:W-:Y:S01]  /*11b0*/  STS [R3+0x31e00], R28 ;  /* 0x031e001c03007388 */ /* 0x010be20000000800 */
[----:B------:R1:W-:Y:S06]  /*11c0*/  MEMBAR.ALL.CTA ;  /* 0x0000000000007992 */ /* 0x0003ec0000008000 */
[----:B-1----:R-:W2:Y:S02]  /*11d0*/  FENCE.VIEW.ASYNC.S ;  /* 0x00000000000073c6 */ /* 0x002ea40000000000 */
.L_x_25:
[----:B-1----:R-:W-:Y:S01]  /*11e0*/  VIADD R2, R2, 0x33460 ;  /* 0x0003346002027836 */ /* 0x002fe20000000000 */
[C---:B------:R-:W-:Y:S01]  /*11f0*/  ISETP.NE.AND P0, PT, R15.reuse, 0x5, PT ;  /* 0x000000050f00780c */ /* 0x040fe20003f05270 */
[----:B------:R-:W-:Y:S01]  /*1200*/  VIADD R15, R15, 0x1 ;  /* 0x000000010f0f7836 */ /* 0x000fe20000000000 */
[----:B------:R-:W-:Y:S02]  /*1210*/  UIADD3 UR4, UPT, UPT, UR4, 0x1, URZ ;  /* 0x0000000104047890 */ /* 0x000fe4000fffe0ff */
[----:B------:R-:W-:Y:S02]  /*1220*/  PRMT R2, RZ, 0x654, R2 ;  /* 0x00000654ff027816 */ /* 0x000fe40000000002 */
[----:B------:R-:W-:Y:S01]  /*1230*/  SEL R15, R15, RZ, P0 ;  /* 0x000000ff0f0f7207 */ /* 0x000fe20000000000 */
[----:B------:R-:W-:Y:S01]  /*1240*/  UISETP.NE.AND UP0, UPT, UR4, 0x38, UPT ;  /* 0x000000380400788c */ /* 0x000fe2000bf05270 */
[----:B--2---:R1:W-:Y:S02]  /*1250*/  SYNCS.ARRIVE.TRANS64.RED.A1T0 RZ, [R2+URZ], RZ ;  /* 0x000000ff02ff79a7 */ /* 0x0043e400081004ff */
[----:B------:R-:W-:-:S04]  /*1260*/  ISETP.NE.AND P0, PT, R15, RZ, PT ;  /* 0x000000ff0f00720c */ /* 0x000fc80003f05270 */
[----:B-----5:R-:W-:-:S04]  /*1270*/  SEL R3, RZ, 0x1, P0 ;  /* 0x00000001ff037807 */ /* 0x020fc80000000000 */
[----:B------:R-:W-:Y:S01]  /*1280*/  LOP3.LUT R16, R16, R3, RZ, 0x3c, !PT ;  /* 0x0000000310107212 */ /* 0x000fe200078e3cff */
[----:B------:R-:W-:Y:S06]  /*1290*/  BRA.U UP0, `(.L_x_26) ;  /* 0xfffffff900fc7547 */ /* 0x000fec000b83ffff */
[----:B------:R-:W-:-:S13]  /*12a0*/  ISETP.NE.AND P0, PT, R25, UR5, PT ;  /* 0x0000000519007c0c */ /* 0x000fda000bf05270 */
[----:B------:R-:W-:Y:S05]  /*12b0*/  @!P0 EXIT ;  /* 0x000000000000894d */ /* 0x000fea0003800000 */
[----:B------:R-:W-:Y:S01]  /*12c0*/  UIADD3 UR5, UPT, UPT, UR5, 0x1, URZ ;  /* 0x0000000105057890 */ /* 0x000fe2000fffe0ff */
[----:B------:R-:W-:Y:S05]  /*12d0*/  BRA `(.L_x_27) ;  /* 0xfffffff800dc7947 */ /* 0x000fea000383ffff */
.L_x_22:
[----:B-1----:R-:W-:-:S09]  /*12e0*/  UISETP.NE.AND UP0, UPT, UR5, URZ, UPT ;  /* 0x000000ff0500728c */ /* 0x002fd2000bf05270 */
[----:B------:R-:W-:Y:S05]  /*12f0*/  BRA.U UP0, `(.L_x_23) ;  /* 0x0000001900147547 */ /* 0x000fea000b800000 */
[----:B------:R-:W1:Y:S01]  /*1300*/  S2UR UR4, SR_CTAID.X ;  /* 0x00000000000479c3 */ /* 0x000e620000002500 */
[----:B------:R-:W-:Y:S01]  /*1310*/  UMOV UR9, 0x400 ;  /* 0x0000040000097882 */ /* 0x000fe20000000000 */
[----:B------:R-:W-:Y:S01]  /*1320*/  ISETP.GE.U32.AND P1, PT, R21, 0x6, PT ;  /* 0x000000061500780c */ /* 0x000fe20003f26070 */
[----:B------:R-:W-:Y:S01]  /*1330*/  ULEA UR9, UR5, UR9, 0x18 ;  /* 0x0000000905097291 */ /* 0x000fe2000f8ec0ff */
[----:B------:R-:W-:-:S03]  /*1340*/  IMAD.MOV.U32 R0, RZ, RZ, -0x1 ;  /* 0xffffffffff007424 */ /* 0x000fc600078e00ff */
[----:B------:R-:W-:Y:S02]  /*1350*/  UIADD3 UR5, UPT, UPT, UR9, 0x1c000, URZ ;  /* 0x0001c00009057890 */ /* 0x000fe4000fffe0ff */
[----:B------:R-:W-:Y:S02]  /*1360*/  UIADD3 UR6, UPT, UPT, UR9, 0x4000, URZ ;  /* 0x0000400009067890 */ /* 0x000fe4000fffe0ff */
[----:B------:R-:W-:Y:S02]  /*1370*/  USHF.R.U32.HI UR5, URZ, 0x4, UR5 ;  /* 0x00000004ff057899 */ /* 0x000fe40008011605 */
[----:B------:R-:W-:Y:S02]  /*1380*/  USHF.R.U32.HI UR6, URZ, 0x4, UR6 ;  /* 0x00000004ff067899 */ /* 0x000fe40008011606 */
[----:B------:R-:W-:Y:S02]  /*1390*/  ULOP3.LUT UR5, UR5, 0x3fc0, URZ, 0xc0, !UPT ;  /* 0x00003fc005057892 */ /* 0x000fe4000f8ec0ff */
[----:B------:R-:W-:-:S04]  /*13a0*/  ULOP3.LUT UR6, UR6, 0x3fc0, URZ, 0xc0, !UPT ;  /* 0x00003fc006067892 */ /* 0x000fc8000f8ec0ff */
[----:B------:R-:W-:Y:S02]  /*13b0*/  IMAD.U32 R2, RZ, RZ, UR5 ;  /* 0x00000005ff027e24 */ /* 0x000fe4000f8e00ff */
[----:B------:R-:W-:Y:S02]  /*13c0*/  LEA R3, R21, UR6, 0xa ;  /* 0x0000000615037c11 */ /* 0x000fe4000f8e50ff */
[----:B-1----:R-:W-:Y:S01]  /*13d0*/  ISETP.LE.U32.AND P0, PT, R5, UR4, PT ;  /* 0x0000000405007c0c */ /* 0x002fe2000bf03070 */
[----:B------:R-:W-:Y:S01]  /*13e0*/  IMAD R2, R21, 0x380, R2 ;  /* 0x0000038015027824 */ /* 0x000fe200078e0202 */
[----:B------:R-:W-:-:S04]  /*13f0*/  SEL R3, R3, RZ, !P1 ;  /* 0x000000ff03037207 */ /* 0x000fc80004800000 */
[----:B------:R-:W-:-:S07]  /*1400*/  SEL R2, R2, RZ, !P1 ;  /* 0x000000ff02027207 */ /* 0x000fce0004800000 */
[----:B------:R-:W-:Y:S05]  /*1410*/  @P0 BRA `(.L_x_28) ;  /* 0x0000000800500947 */ /* 0x000fea0003800000 */
[----:B------:R-:W-:Y:S01]  /*1420*/  LOP3.LUT R0, RZ, UR4, RZ, 0x33, !PT ;  /* 0x00000004ff007c12 */ /* 0x000fe2000f8e33ff */
[----:B------:R-:W-:Y:S01]  /*1430*/  IMAD.MOV.U32 R6, RZ, RZ, RZ ;  /* 0x000000ffff067224 */ /* 0x000fe200078e00ff */
[----:B------:R-:W-:Y:S01]  /*1440*/  UMOV UR18, URZ ;  /* 0x000000ff00127c82 */ /* 0x000fe20008000000 */
[----:B------:R-:W-:Y:S01]  /*1450*/  UMOV UR14, URZ ;  /* 0x000000ff000e7c82 */ /* 0x000fe20008000000 */
[----:B------:R-:W-:Y:S01]  /*1460*/  UMOV UR6, 0x1c0 ;  /* 0x000001c000067882 */ /* 0x000fe20000000000 */
[----:B------:R-:W-:Y:S01]  /*1470*/  IMAD.IADD R0, R5, 0x1, R0 ;  /* 0x0000000105007824 */ /* 0x000fe200078e0200 */
[----:B------:R-:W-:Y:S01]  /*1480*/  UMOV UR7, 0x1c4 ;  /* 0x000001c400077882 */ /* 0x000fe20000000000 */
[----:B------:R-:W-:Y:S01]  /*1490*/  UMOV UR4, 0x1c0 ;  /* 0x000001c000047882 */ /* 0x000fe20000000000 */
[----:B------:R-:W-:Y:S02]  /*14a0*/  UMOV UR5, 0x1c4 ;  /* 0x000001c400057882 */ /* 0x000fe40000000000 */
[----:B------:R-:W-:-:S05]  /*14b0*/  SHF.R.U32.HI R0, RZ, 0x2, R0 ;  /* 0x00000002ff007819 */ /* 0x000fca0000011600 */
[----:B------:R-:W-:-:S05]  /*14c0*/  IMAD.HI.U32 R0, R0, 0x1bacf915, RZ ;  /* 0x1bacf91500007827 */ /* 0x000fca00078e00ff */
[----:B------:R-:W-:-:S07]  /*14d0*/  SHF.R.U32.HI R0, RZ, 0x2, R0 ;  /* 0x00000002ff007819 */ /* 0x000fce0000011600 */
.L_x_35:
[----:B------:R-:W-:Y:S02]  /*14e0*/  USHF.R.U32.HI UR10, URZ, 0x1, UR18 ;  /* 0x00000001ff0a7899 */ /* 0x000fe40008011612 */
[----:B--2---:R-:W-:Y:S02]  /*14f0*/  USHF.L.U32 UR8, UR18, 0x3, URZ ;  /* 0x0000000312087899 */ /* 0x004fe400080006ff */
[----:B------:R-:W-:Y:S02]  /*1500*/  ULOP3.LUT UR10, UR10, 0x1, URZ, 0xc, !UPT ;  /* 0x000000010a0a7892 */ /* 0x000fe4000f8e0cff */
[----:B------:R-:W-:Y:S02]  /*1510*/  ULOP3.LUT UR8, UR8, 0x8, URZ, 0xc0, !UPT ;  /* 0x0000000808087892 */ /* 0x000fe4000f8ec0ff */
[----:B------:R-:W-:Y:S02]  /*1520*/  USHF.L.U32 UR10, UR10, 0x1f, URZ ;  /* 0x0000001f0a0a7899 */ /* 0x000fe400080006ff */
[----:B------:R-:W-:-:S02]  /*1530*/  ULOP3.LUT UR13, UR18, 0x1, URZ, 0xc0, !UPT ;  /* 0x00000001120d7892 */ /* 0x000fc4000f8ec0ff */
[----:B------:R-:W-:Y:S01]  /*1540*/  IMAD.U32 R4, RZ, RZ, UR8 ;  /* 0x00000008ff047e24 */ /* 0x000fe2000f8e00ff */
[----:B------:R-:W-:Y:S01]  /*1550*/  UIADD3 UR8, UPT, UPT, UR9, UR8, URZ ;  /* 0x0000000809087290 */ /* 0x000fe2000fffe0ff */
[----:B------:R-:W-:Y:S01]  /*1560*/  MOV R5, UR10 ;  /* 0x0000000a00057c02 */ /* 0x000fe20008000f00 */
[----:B------:R-:W-:Y:S01]  /*1570*/  UMOV UR11, UR18 ;  /* 0x00000012000b7c82 */ /* 0x000fe20008000000 */
[----:B------:R-:W-:Y:S01]  /*1580*/  UIADD3 UR18, UPT, UPT, UR18, 0x1, URZ ;  /* 0x0000000112127890 */ /* 0x000fe2000fffe0ff */
[----:B------:R-:W-:Y:S01]  /*1590*/  ISETP.NE.AND P0, PT, R0, UR11, PT ;  /* 0x0000000b00007c0c */ /* 0x000fe2000bf05270 */
[----:B------:R-:W1:Y:S01]  /*15a0*/  SYNCS.PHASECHK.TRANS64.TRYWAIT P1, [R4+UR9+0x334a0], R5 ;  /* 0x0334a005040075a7 */ /* 0x000e620008021109 */
[----:B------:R-:W-:Y:S02]  /*15b0*/  UIMAD UR13, UR13, 0xe0, URZ ;  /* 0x000000e00d0d78a4 */ /* 0x000fe4000f8e02ff */
[----:B------:R-:W-:Y:S01]  /*15c0*/  UIADD3 UR12, UPT, UPT, UR8, 0x33490, URZ ;  /* 0x00033490080c7890 */ /* 0x000fe2000fffe0ff */
[----:B-1----:R-:W-:Y:S11]  /*15d0*/  @!P1 BRA `(.L_x_29) ;  /* 0x0000003400349947 */ /* 0x002ff60003800000 */
.L_x_76:
[----:B------:R-:W-:Y:S01]  /*15e0*/  NOP ;  /* 0x0000000000007918 */ /* 0x000fe20000000000 */
[----:B------:R-:W-:-:S05]  /*15f0*/  UMOV UR17, URZ ;  /* 0x000000ff00117c82 */ /* 0x000fca0008000000 */
.L_x_34:
[----:B------:R-:W-:Y:S01]  /*1600*/  ULEA UR11, UR14, UR9, 0x3 ;  /* 0x000000090e0b7291 */ /* 0x000fe2000f8e18ff */
[----:B-1----:R-:W-:Y:S01]  /*1610*/  SHF.L.U32 R9, R6, 0x1f, RZ ;  /* 0x0000001f06097819 */ /* 0x002fe200000006ff */
[----:B------:R-:W-:Y:S01]  /*1620*/  ULOP3.LUT UP0, UR15, UR17, 0x2, URZ, 0xc0, !UPT ;  /* 0x00000002110f7892 */ /* 0x000fe2000f80c0ff */
[----:B------:R-:W-:Y:S06]  /*1630*/  MOV R4, UR14 ;  /* 0x0000000e00047c02 */ /* 0x000fec0008000f00 */
[----:B------:R-:W1:Y:S02]  /*1640*/  SYNCS.PHASECHK.TRANS64.TRYWAIT P1, [UR11+0x33460], R9 ;  /* 0x03346009ff0075a7 */ /* 0x000e64000802110b */
[----:B-12---:R-:W-:Y:S05]  /*1650*/  @!P1 BRA `(.L_x_30) ;  /* 0x0000003400349947 */ /* 0x006fea0003800000 */
.L_x_78:
[----:B------:R-:W-:Y:S01]  /*1660*/  NOP ;  /* 0x0000000000007918 */ /* 0x000fe20000000000 */
[----:B------:R-:W-:Y:S05]  /*1670*/  BRA.U UP0, `(.L_x_31) ;  /* 0x0000000100487547 */ /* 0x000fea000b800000 */
[----:B------:R-:W-:Y:S02]  /*1680*/  ULEA UR16, UR14, UR9, 0x9 ;  /* 0x000000090e107291 */ /* 0x000fe4000f8e48ff */
[----:B------:R-:W-:Y:S02]  /*1690*/  ULEA UR8, UR14, UR9, 0xa ;  /* 0x000000090e087291 */ /* 0x000fe4000f8e50ff */
[----:B------:R-:W-:Y:S02]  /*16a0*/  UIADD3 UR16, UPT, UPT, UR16, 0x31000, URZ ;  /* 0x0003100010107890 */ /* 0x000fe4000fffe0ff */
[----:B------:R-:W-:Y:S02]  /*16b0*/  UIADD3 UR10, UPT, UPT, UR8, 0x31c00, URZ ;  /* 0x00031c00080a7890 */ /* 0x000fe4000fffe0ff */
[----:B------:R-:W-:Y:S02]  /*16c0*/  UIADD3 UR8, UPT, UPT, UR8, 0x31e00, URZ ;  /* 0x00031e0008087890 */ /* 0x000fe4000fffe0ff */
[----:B------:R-:W-:Y:S02]  /*16d0*/  USHF.R.U32.HI UR16, URZ, 0x4, UR16 ;  /* 0x00000004ff107899 */ /* 0x000fe40008011610 */
[----:B------:R-:W-:Y:S02]  /*16e0*/  USHF.R.U32.HI UR10, URZ, 0x4, UR10 ;  /* 0x00000004ff0a7899 */ /* 0x000fe4000801160a */
[----:B------:R-:W-:Y:S02]  /*16f0*/  USHF.R.U32.HI UR8, URZ, 0x4, UR8 ;  /* 0x00000004ff087899 */ /* 0x000fe40008011608 */
[----:B------:R-:W-:Y:S02]  /*1700*/  ULOP3.LUT UR20, UR16, 0x3fe0, URZ, 0xc0, !UPT ;  /* 0x00003fe010147892 */ /* 0x000fe4000f8ec0ff */
[----:B------:R-:W-:Y:S02]  /*1710*/  ULOP3.LUT UR22, UR10, 0x3fc0, URZ, 0xc0, !UPT ;  /* 0x00003fc00a167892 */ /* 0x000fe4000f8ec0ff */
[----:B------:R-:W-:Y:S01]  /*1720*/  ULOP3.LUT UR24, UR8, 0x3fe0, URZ, 0xc0, !UPT ;  /* 0x00003fe008187892 */ /* 0x000fe2000f8ec0ff */
[----:B------:R-:W-:Y:S01]  /*1730*/  UMOV UR21, 0x4008 ;  /* 0x0000400800157882 */ /* 0x000fe20000000000 */
[----:B------:R-:W-:Y:S01]  /*1740*/  UMOV UR23, 0x4008 ;  /* 0x0000400800177882 */ /* 0x000fe20000000000 */
[----:B------:R-:W-:Y:S02]  /*1750*/  UMOV UR25, 0x4008 ;  /* 0x0000400800197882 */ /* 0x000fe40000000000 */
[----:B------:R2:W-:Y:S02]  /*1760*/  UTCCP.T.S.2CTA.4x32dp128bit tmem[0x1c0], gdesc[UR20] ;  /* 0x0001c014ff0079e7 */ /* 0x0005e40009300000 */
[----:B------:R2:W-:Y:S02]  /*1770*/  UTCCP.T.S.2CTA.4x32dp128bit tmem[0x1c4], gdesc[UR22] ;  /* 0x0001c416ff0079e7 */ /* 0x0005e40009300000 */
[----:B------:R2:W-:Y:S01]  /*1780*/  UTCCP.T.S.2CTA.4x32dp128bit tmem[0x1c8], gdesc[UR24] ;  /* 0x0001c818ff0079e7 */ /* 0x0005e20009300000 */
[----:B------:R-:W-:Y:S02]  /*1790*/  NOP ;  /* 0x0000000000007918 */ /* 0x000fe40000000000 */
.L_x_31:
[----:B------:R-:W-:Y:S01]  /*17a0*/  UISETP.NE.AND UP0, UPT, UR14, 0x5, UPT ;  /* 0x000000050e00788c */ /* 0x000fe2000bf05270 */
[----:B-1----:R-:W-:Y:S01]  /*17b0*/  SHFL.IDX PT, R5, R3, R4, 0x1f ;  /* 0x00001f0403057589 */ /* 0x002fe200000e0000 */
[----:B------:R-:W-:Y:S01]  /*17c0*/  UIADD3 UR10, UPT, UPT, UR14, 0x1, URZ ;  /* 0x000000010e0a7890 */ /* 0x000fe2000fffe0ff */
[----:B------:R-:W-:Y:S03]  /*17d0*/  NOP ;  /* 0x0000000000007918 */ /* 0x000fe60000000000 */
[----:B------:R-:W-:Y:S03]  /*17e0*/  USEL UR10, UR10, URZ, UP0 ;  /* 0x000000ff0a0a7287 */ /* 0x000fe60008000000 */
[----:B------:R-:W1:Y:S01]  /*17f0*/  SHFL.IDX PT, R7, R2, R4, 0x1f ;  /* 0x00001f0402077589 */ /* 0x000e6200000e0000 */
[----:B------:R-:W-:Y:S02]  /*1800*/  USHF.L.U32 UR16, UR15, 0x4, URZ ;  /* 0x000000040f107899 */ /* 0x000fe400080006ff */
[----:B------:R-:W-:Y:S02]  /*1810*/  ULEA UR14, UR10, UR9, 0x3 ;  /* 0x000000090a0e7291 */ /* 0x000fe4000f8e18ff */
[----:B------:R-:W-:Y:S01]  /*1820*/  ULEA UR15, UR15, 0x10b8, 0xd ;  /* 0x000010b80f0f7891 */ /* 0x000fe2000f8e68ff */
[----:B------:R-:W-:Y:S01]  /*1830*/  ISETP.NE.AND P1, PT, RZ, UR10, PT ;  /* 0x0000000aff007c0c */ /* 0x000fe2000bf25270 */
[----:B------:R-:W-:Y:S02]  /*1840*/  UISETP.NE.AND UP0, UPT, UR17, URZ, UPT ;  /* 0x000000ff1100728c */ /* 0x000fe4000bf05270 */
[----:B------:R-:W-:Y:S02]  /*1850*/  UPRMT UR29, UR16, 0x5410, UR15 ;  /* 0x00005410101d7896 */ /* 0x000fe4000800000f */
[----:B------:R-:W-:Y:S01]  /*1860*/  UIADD3 UR11, UPT, UPT, UR11, 0x33430, URZ ;  /* 0x000334300b0b7890 */ /* 0x000fe2000fffe0ff */
[----:B------:R-:W-:Y:S01]  /*1870*/  UMOV UR28, URZ ;  /* 0x000000ff001c7c82 */ /* 0x000fe20008000000 */
[----:B--2---:R-:W-:Y:S01]  /*1880*/  UMOV UR23, 0x40004040 ;  /* 0x4000404000177882 */ /* 0x004fe20000000000 */
[----:B------:R-:W-:Y:S01]  /*1890*/  UMOV UR21, 0x40004040 ;  /* 0x4000404000157882 */ /* 0x000fe20000000000 */
[----:B------:R-:W-:Y:S01]  /*18a0*/  UMOV UR27, 0x40004040 ;  /* 0x40004040001b7882 */ /* 0x000fe20000000000 */
[----:B------:R-:W-:Y:S01]  /*18b0*/  UMOV UR25, 0x40004040 ;  /* 0x4000404000197882 */ /* 0x000fe20000000000 */
[----:B------:R-:W-:Y:S01]  /*18c0*/  UMOV UR33, 0x40004040 ;  /* 0x4000404000217882 */ /* 0x000fe20000000000 */
[----:B------:R-:W-:Y:S01]  /*18d0*/  UMOV UR31, 0x40004040 ;  /* 0x40004040001f7882 */ /* 0x000fe20000000000 */
[----:B------:R-:W-:Y:S01]  /*18e0*/  UMOV UR37, 0x40004040 ;  /* 0x4000404000257882 */ /* 0x000fe20000000000 */
[----:B------:R-:W-:Y:S01]  /*18f0*/  UMOV UR35, 0x40004040 ;  /* 0x4000404000237882 */ /* 0x000fe20000000000 */
[----:B------:R-:W-:Y:S01]  /*1900*/  UMOV UR8, 0x3 ;  /* 0x0000000300087882 */ /* 0x000fe20000000000 */
[----:B-1----:R-:W-:Y:S01]  /*1910*/  R2UR UR20, R7 ;  /* 0x00000000071472ca */ /* 0x002fe200000e0000 */
[----:B------:R-:W-:Y:S01]  /*1920*/  IMAD.U32 R4, RZ, RZ, UR10 ;  /* 0x0000000aff047e24 */ /* 0x000fe2000f8e00ff */
[----:B------:R-:W-:Y:S02]  /*1930*/  R2UR UR22, R5 ;  /* 0x00000000051672ca */ /* 0x000fe400000e0000 */
[----:B------:R-:W-:Y:S04]  /*1940*/  SEL R5, RZ, 0x1, P1 ;  /* 0x00000001ff057807 */ /* 0x000fe80000800000 */
[----:B------:R-:W-:Y:S05]  /*1950*/  LOP3.LUT R6, R6, R5, RZ, 0x3c, !PT ;  /* 0x0000000506067212 */ /* 0x000fea00078e3cff */
[----:B------:R-:W-:Y:S01]  /*1960*/  UIADD3 UR24, UPT, UPT, UR20, 0x2, URZ ;  /* 0x0000000214187890 */ /* 0x000fe2000fffe0ff */
[----:B------:R-:W-:Y:S01]  /*1970*/  IMAD.U32 R9, R6, -0x80000000, RZ ;  /* 0x8000000006097824 */ /* 0x000fe200078e00ff */
[----:B------:R-:W-:Y:S01]  /*1980*/  UIADD3 UR26, UPT, UPT, UR22, 0x2, URZ ;  /* 0x00000002161a7890 */ /* 0x000fe2000fffe0ff */
[----:B------:R1:W-:Y:S01]  /*1990*/  UTCQMMA.2CTA gdesc[UR22], gdesc[UR20], tmem[UR13], tmem[UR28], idesc[UR29], tmem[UR6], UP0 ;  /* 0x00061c1416007dea */ /* 0x0003e2000820030d */
[----:B------:R-:W-:Y:S02]  /*19a0*/  UIADD3 UR32, UPT, UPT, UR22, 0x4, URZ ;  /* 0x0000000416207890 */ /* 0x000fe4000fffe0ff */
[----:B------:R-:W-:Y:S02]  /*19b0*/  UIADD3 UR30, UPT, UPT, UR20, 0x4, URZ ;  /* 0x00000004141e7890 */ /* 0x000fe4000fffe0ff */
[----:B------:R-:W-:Y:S02]  /*19c0*/  UIADD3 UR36, UPT, UPT, UR22, 0x6, URZ ;  /* 0x0000000616247890 */ /* 0x000fe4000fffe0ff */
[----:B------:R-:W-:Y:S01]  /*19d0*/  UIADD3 UR34, UPT, UPT, UR20, 0x6, URZ ;  /* 0x0000000614227890 */ /* 0x000fe2000fffe0ff */
[----:B------:R1:W-:Y:S04]  /*19e0*/  UTCQMMA.2CTA gdesc[UR26], gdesc[UR24], tmem[UR13], tmem[UR28], idesc[UR29], tmem[UR6], UPT ;  /* 0x00061c181a007dea */ /* 0x0003e8000ba0030d */
[----:B------:R1:W-:Y:S04]  /*19f0*/  UTCQMMA.2CTA gdesc[UR32], gdesc[UR30], tmem[UR13], tmem[UR28], idesc[UR29], tmem[UR6], UPT ;  /* 0x00061c1e20007dea */ /* 0x0003e8000ba0030d */
[----:B------:R1:W-:Y:S01]  /*1a00*/  UTCQMMA.2CTA gdesc[UR36], gdesc[UR34], tmem[UR13], tmem[UR28], idesc[UR29], tmem[UR6], UPT ;  /* 0x00061c2224007dea */ /* 0x0003e2000ba0030d */
[----:B------:R1:W-:Y:S01]  /*1a10*/  UTCBAR.2CTA.MULTICAST [UR11], URZ, UR8 ;  /* 0x000000ff0b0073e9 */ /* 0x0003e20008200808 */
[----:B------:R-:W2:Y:S02]  /*1a20*/  SYNCS.PHASECHK.TRANS64.TRYWAIT P1, [UR14+0x33460], R9 ;  /* 0x03346009ff0075a7 */ /* 0x000ea4000802110e */
[----:B-12---:R-:W-:Y:S05]  /*1a30*/  @!P1 BRA `(.L_x_32) ;  /* 0x0000003000589947 */ /* 0x006fea0003800000 */
.L_x_80:
[----:B------:R-:W-:Y:S01]  /*1a40*/  UIADD3 UR11, UPT, UPT, UR17, 0x1, URZ ;  /* 0x00000001110b7890 */ /* 0x000fe2000fffe0ff */
[----:B-1----:R-:W1:Y:S01]  /*1a50*/  SHFL.IDX PT, R5, R3, R4, 0x1f ;  /* 0x00001f0403057589 */ /* 0x002e6200000e0000 */
[----:B------:R-:W-:Y:S02]  /*1a60*/  UIADD3 UR14, UPT, UPT, UR14, 0x33430, URZ ;  /* 0x000334300e0e7890 */ /* 0x000fe4000fffe0ff */
[----:B------:R-:W-:Y:S05]  /*1a70*/  USHF.L.U32 UR15, UR11, 0xd, URZ ;  /* 0x0000000d0b0f7899 */ /* 0x000fea00080006ff */
[----:B------:R-:W2:Y:S01]  /*1a80*/  SHFL.IDX PT, R7, R2, R4, 0x1f ;  /* 0x00001f0402077589 */ /* 0x000ea200000e0000 */
[----:B------:R-:W-:Y:S01]  /*1a90*/  USHF.L.U32 UR16, UR11, 0x4, URZ ;  /* 0x000000040b107899 */ /* 0x000fe200080006ff */
[----:B------:R-:W-:Y:S01]  /*1aa0*/  NOP ;  /* 0x0000000000007918 */ /* 0x000fe20000000000 */
[----:B------:R-:W-:Y:S01]  /*1ab0*/  ULOP3.LUT UR15, UR15, 0x6000, URZ, 0xc0, !UPT ;  /* 0x000060000f0f7892 */ /* 0x000fe2000f8ec0ff */
[----:B------:R-:W-:Y:S01]  /*1ac0*/  NOP ;  /* 0x0000000000007918 */ /* 0x000fe20000000000 */
[----:B------:R-:W-:Y:S02]  /*1ad0*/  ULOP3.LUT UR16, UR16, 0x30, URZ, 0xc0, !UPT ;  /* 0x0000003010107892 */ /* 0x000fe4000f8ec0ff */
[----:B------:R-:W-:Y:S02]  /*1ae0*/  ULOP3.LUT UR15, UR15, 0x10b8, URZ, 0xfc, !UPT ;  /* 0x000010b80f0f7892 */ /* 0x000fe4000f8efcff */
[----:B------:R-:W-:Y:S02]  /*1af0*/  UISETP.NE.AND UP0, UPT, UR11, 0x37, UPT ;  /* 0x000000370b00788c */ /* 0x000fe4000bf05270 */
[----:B------:R-:W-:Y:S01]  /*1b00*/  UPRMT UR29, UR16, 0x5410, UR15 ;  /* 0x00005410101d7896 */ /* 0x000fe2000800000f */
[----:B------:R-:W-:Y:S01]  /*1b10*/  UMOV UR28, URZ ;  /* 0x000000ff001c7c82 */ /* 0x000fe20008000000 */
[----:B------:R-:W-:Y:S01]  /*1b20*/  UMOV UR23, 0x40004040 ;  /* 0x4000404000177882 */ /* 0x000fe20000000000 */
[----:B------:R-:W-:Y:S01]  /*1b30*/  UMOV UR21, 0x40004040 ;  /* 0x4000404000157882 */ /* 0x000fe20000000000 */
[----:B------:R-:W-:Y:S01]  /*1b40*/  UMOV UR27, 0x40004040 ;  /* 0x40004040001b7882 */ /* 0x000fe20000000000 */
[----:B------:R-:W-:Y:S01]  /*1b50*/  UMOV UR25, 0x40004040 ;  /* 0x4000404000197882 */ /* 0x000fe20000000000 */
[----:B------:R-:W-:Y:S01]  /*1b60*/  UMOV UR33, 0x40004040 ;  /* 0x4000404000217882 */ /* 0x000fe20000000000 */
[----:B-1----:R-:W-:Y:S01]  /*1b70*/  R2UR UR22, R5 ;  /* 0x00000000051672ca */ /* 0x002fe200000e0000 */
[----:B------:R-:W-:Y:S01]  /*1b80*/  UMOV UR31, 0x40004040 ;  /* 0x40004040001f7882 */ /* 0x000fe20000000000 */
[----:B--2---:R-:W-:Y:S01]  /*1b90*/  R2UR UR20, R7 ;  /* 0x00000000071472ca */ /* 0x004fe200000e0000 */
[----:B------:R-:W-:Y:S01]  /*1ba0*/  UMOV UR37, 0x40004040 ;  /* 0x4000404000257882 */ /* 0x000fe20000000000 */
[----:B------:R-:W-:Y:S01]  /*1bb0*/  UMOV UR35, 0x40004040 ;  /* 0x4000404000237882 */ /* 0x000fe20000000000 */
[----:B------:R-:W-:Y:S08]  /*1bc0*/  UMOV UR8, 0x3 ;  /* 0x0000000300087882 */ /* 0x000ff00000000000 */
[----:B------:R-:W-:Y:S02]  /*1bd0*/  UIADD3 UR26, UPT, UPT, UR22, 0x2, URZ ;  /* 0x00000002161a7890 */ /* 0x000fe4000fffe0ff */
[----:B------:R-:W-:Y:S01]  /*1be0*/  UIADD3 UR24, UPT, UPT, UR20, 0x2, URZ ;  /* 0x0000000214187890 */ /* 0x000fe2000fffe0ff */
[----:B------:R1:W-:Y:S01]  /*1bf0*/  UTCQMMA.2CTA gdesc[UR22], gdesc[UR20], tmem[UR13], tmem[UR28], idesc[UR29], tmem[UR4], UPT ;  /* 0x00041c1416007dea */ /* 0x0003e2000ba0030d */
        /* <DEDUP_REMOVED lines=8> */
[----:B------:R-:W-:Y:S05]  /*1c80*/  BRA.U UP0, `(.L_x_33) ;  /* 0x00000001000c7547 */ /* 0x000fea000b800000 */
[----:B-1----:R-:W-:Y:S02]  /*1c90*/  UMOV UR8, 0x3 ;  /* 0x0000000300087882 */ /* 0x002fe40000000000 */
[----:B------:R2:W-:Y:S01]  /*1ca0*/  UTCBAR.2CTA.MULTICAST [UR12], URZ, UR8 ;  /* 0x000000ff0c0073e9 */ /* 0x0005e20008200808 */
[----:B------:R-:W-:Y:S02]  /*1cb0*/  NOP ;  /* 0x0000000000007918 */ /* 0x000fe40000000000 */
.L_x_33:
[----:B------:R-:W-:Y:S02]  /*1cc0*/  UISETP.NE.AND UP0, UPT, UR10, 0x5, UPT ;  /* 0x000000050a00788c */ /* 0x000fe4000bf05270 */
[----:B------:R-:W-:Y:S02]  /*1cd0*/  UIADD3 UR10, UPT, UPT, UR10, 0x1, URZ ;  /* 0x000000010a0a7890 */ /* 0x000fe4000fffe0ff */
[----:B------:R-:W-:Y:S02]  /*1ce0*/  UIADD3 UR17, UPT, UPT, UR17, 0x2, URZ ;  /* 0x0000000211117890 */ /* 0x000fe4000fffe0ff */
[----:B-1----:R-:W-:Y:S02]  /*1cf0*/  USEL UR14, UR10, URZ, UP0 ;  /* 0x000000ff0a0e7287 */ /* 0x002fe40008000000 */
[----:B------:R-:W-:Y:S04]  /*1d00*/  UISETP.NE.AND UP0, UPT, UR17, 0x38, UPT ;  /* 0x000000381100788c */ /* 0x000fe8000bf05270 */
[----:B------:R-:W-:Y:S04]  /*1d10*/  ISETP.NE.AND P1, PT, RZ, UR14, PT ;  /* 0x0000000eff007c0c */ /* 0x000fe8000bf25270 */
[----:B------:R-:W-:Y:S04]  /*1d20*/  SEL R5, RZ, 0x1, P1 ;  /* 0x00000001ff057807 */ /* 0x000fe80000800000 */
[----:B------:R-:W-:Y:S01]  /*1d30*/  LOP3.LUT R6, R6, R5, RZ, 0x3c, !PT ;  /* 0x0000000506067212 */ /* 0x000fe200078e3cff */
[----:B------:R-:W-:Y:S06]  /*1d40*/  BRA.U UP0, `(.L_x_34) ;  /* 0xfffffff9002c7547 */ /* 0x000fec000b83ffff */
[----:B------:R-:W-:Y:S05]  /*1d50*/  @P0 BRA `(.L_x_35) ;  /* 0xfffffff400e00947 */ /* 0x000fea000383ffff */
.L_x_28:
[----:B------:R-:W-:-:S13]  /*1d60*/  ISETP.GE.AND P0, PT, R0, RZ, PT ;  /* 0x000000ff0000720c */ /* 0x000fda0003f06270 */
[----:B--2---:R-:W-:Y:S05]  /*1d70*/  @!P0 EXIT ;  /* 0x000000000000894d */ /* 0x004fea0003800000 */
[----:B------:R-:W-:Y:S01]  /*1d80*/  IMAD.SHL.U32 R2, R0, 0x8, RZ ;  /* 0x0000000800027824 */ /* 0x000fe200078e00ff */
[----:B------:R-:W-:-:S04]  /*1d90*/  SHF.R.U32.HI R0, RZ, 0x1, R0 ;  /* 0x00000001ff007819 */ /* 0x000fc80000011600 */
[----:B------:R-:W-:Y:S02]  /*1da0*/  LOP3.LUT R0, R0, 0x1, RZ, 0xc0, !PT ;  /* 0x0000000100007812 */ /* 0x000fe400078ec0ff */
[----:B------:R-:W-:Y:S02]  /*1db0*/  LOP3.LUT R2, R2, 0x8, RZ, 0xc0, !PT ;  /* 0x0000000802027812 */ /* 0x000fe400078ec0ff */
[----:B------:R-:W-:-:S03]  /*1dc0*/  SHF.L.U32 R4, R0, 0x1f, RZ ;  /* 0x0000001f00047819 */ /* 0x000fc600000006ff */
[----:B------:R-:W-:Y:S02]  /*1dd0*/  VIADD R2, R2, UR9 ;  /* 0x0000000902027c36 */ /* 0x000fe40008000000 */
[----:B------:R-:W-:-:S07]  /*1de0*/  IMAD.MOV.U32 R5, RZ, RZ, R4 ;  /* 0x000000ffff057224 */ /* 0x000fce00078e0004 */
.L_x_36:
[----:B-1----:R1:W2:Y:S02]  /*1df0*/  SYNCS.PHASECHK.TRANS64.TRYWAIT P0, [R2+URZ+0x334a0], R5 ;  /* 0x0334a005020075a7 */ /* 0x0022a400080011ff */
[----:B--2---:R-:W-:Y:S05]  /*1e00*/  @!P0 NANOSLEEP.SYNCS 0x989680 ;  /* 0x009896800000895d */ /* 0x004fea0003900000 */
[----:B------:R-:W2:Y:S02]  /*1e10*/  @!P0 SYNCS.PHASECHK.TRANS64 P0, [R2+URZ+0x334a0], R5 ;  /* 0x0334a005020085a7 */ /* 0x000ea400080010ff */
[----:B--2---:R-:W-:Y:S05]  /*1e20*/  @P0 EXIT ;  /* 0x000000000000094d */ /* 0x004fea0003800000 */
[----:B------:R-:W-:Y:S05]  /*1e30*/  BRA `(.L_x_36) ;  /* 0xfffffffc00ec7947 */ /* 0x000fea000383ffff */
.L_x_21:
[----:B------:R-:W-:-:S13]  /*1e40*/  ELECT P0, URZ, PT ;  /* 0x0000000000ff782f */ /* 0x000fda0003800000 */
[----:B------:R-:W-:Y:S05]  /*1e50*/  @!P0 BRA `(.L_x_23) ;  /* 0x0000000c003c8947 */ /* 0x000fea0003800000 */
[----:B------:R-:W1:Y:S02]  /*1e60*/  S2R R8, SR_CTAID.X ;  /* 0x0000000000087919 */ /* 0x000e640000002500 */
[----:B-1----:R-:W-:-:S13]  /*1e70*/  ISETP.GE.U32.AND P0, PT, R8, R5, PT ;  /* 0x000000050800720c */ /* 0x002fda0003f06070 */
[----:B------:R-:W-:Y:S05]  /*1e80*/  @P0 EXIT ;  /* 0x000000000000094d */ /* 0x000fea0003800000 */
[----:B------:R-:W-:Y:S01]  /*1e90*/  LOP3.LUT R0, RZ, R8, RZ, 0x33, !PT ;  /* 0x00000008ff007212 */ /* 0x000fe200078e33ff */
[----:B------:R-:W1:Y:S01]  /*1ea0*/  LDC.64 R10, c[0x0][0x348] ;  /* 0x0000d200ff0a7b82 */ /* 0x000e620000000a00 */
[----:B------:R-:W-:Y:S01]  /*1eb0*/  HFMA2 R9, -RZ, RZ, 0, 0 ;  /* 0x00000000ff097431 */ /* 0x000fe200000001ff */
[----:B------:R-:W-:Y:S01]  /*1ec0*/  MOV R15, RZ ;  /* 0x000000ff000f7202 */ /* 0x000fe20000000f00 */
[----:B------:R-:W-:Y:S02]  /*1ed0*/  IMAD.MOV.U32 R7, RZ, RZ, RZ ;  /* 0x000000ffff077224 */ /* 0x000fe400078e00ff */
[----:B------:R-:W-:-:S05]  /*1ee0*/  IMAD.IADD R0, R5, 0x1, R0 ;  /* 0x0000000105007824 */ /* 0x000fca00078e0200 */
[----:B------:R-:W-:Y:S01]  /*1ef0*/  SHF.R.U32.HI R6, RZ, 0x2, R0 ;  /* 0x00000002ff067819 */ /* 0x000fe20000011600 */
[----:B------:R-:W-:-:S04]  /*1f00*/  IMAD.MOV.U32 R0, RZ, RZ, R8 ;  /* 0x000000ffff007224 */ /* 0x000fc800078e0008 */
[----:B------:R-:W-:-:S05]  /*1f10*/  IMAD.HI.U32 R6, R6, 0x1bacf915, RZ ;  /* 0x1bacf91506067827 */ /* 0x000fca00078e00ff */
[----:B------:R-:W-:-:S07]  /*1f20*/  SHF.R.U32.HI R6, RZ, 0x2, R6 ;  /* 0x00000002ff067819 */ /* 0x000fce0000011606 */
.L_x_42:
[----:B------:R-:W-:Y:S02]  /*1f30*/  SHF.R.U32.HI R17, RZ, 0x4, R0 ;  /* 0x00000004ff117819 */ /* 0x000fe40000011600 */
[----:B------:R-:W-:-:S03]  /*1f40*/  MOV R4, 0x1fb0 ;  /* 0x00001fb000047802 */ /* 0x000fc60000000f00 */
[----:B------:R-:W-:-:S04]  /*1f50*/  IMAD.HI.U32 R17, R17, 0xd79435f, RZ ;  /* 0x0d79435f11117827 */ /* 0x000fc800078e00ff */
[C---:B------:R-:W-:Y:S02]  /*1f60*/  IMAD R35, R17.reuse, -0x10, R20 ;  /* 0xfffffff011237824 */ /* 0x040fe400078e0214 */
[----:B------:R-:W-:-:S03]  /*1f70*/  IMAD R0, R17, -0x130, R0 ;  /* 0xfffffed011007824 */ /* 0x000fc600078e0200 */
[----:B------:R-:W-:Y:S02]  /*1f80*/  VIMNMX.U32 R35, PT, PT, R35, 0x10, PT ;  /* 0x0000001023237848 */ /* 0x000fe40003fe0000 */
[----:B-1----:R-:W-:Y:S02]  /*1f90*/  LOP3.LUT R12, R0, 0xffff, RZ, 0xc0, !PT ;  /* 0x0000ffff000c7812 */ /* 0x002fe400078ec0ff */
[----:B-1----:R-:W-:Y:S05]  /*1fa0*/  CALL.REL.NOINC `($__internal_3_$__cuda_sm20_div_u16) ;  /* 0x0000002c00c47944 */ /* 0x002fea0003c00000 */
[----:B------:R-:W1:Y:S01]  /*1fb0*/  S2R R3, SR_CgaCtaId ;  /* 0x0000000000037919 */ /* 0x000e620000008800 */
[----:B------:R-:W-:Y:S01]  /*1fc0*/  PRMT R35, R35, 0x9910, RZ ;  /* 0x0000991023237816 */ /* 0x000fe200000000ff */
[----:B------:R-:W-:Y:S01]  /*1fd0*/  HFMA2 R12, -RZ, RZ, 0, 1.52587890625e-05 ;  /* 0x00000100ff0c7431 */ /* 0x000fe200000001ff */
[----:B------:R-:W-:Y:S01]  /*1fe0*/  PRMT R2, R36, 0x9910, RZ ;  /* 0x0000991024027816 */ /* 0x000fe200000000ff */
[----:B------:R-:W-:-:S04]  /*1ff0*/  IMAD.MOV.U32 R13, RZ, RZ, RZ ;  /* 0x000000ffff0d7224 */ /* 0x000fc800078e00ff */
[----:B------:R-:W-:-:S04]  /*2000*/  IMAD R2, R35, R2, RZ ;  /* 0x0000000223027224 */ /* 0x000fc800078e02ff */
[----:B------:R-:W-:-:S05]  /*2010*/  IMAD.MOV R2, RZ, RZ, -R2 ;  /* 0x000000ffff027224 */ /* 0x000fca00078e0a02 */
[----:B------:R-:W-:Y:S02]  /*2020*/  PRMT R5, R2, 0x7710, RZ ;  /* 0x0000771002057816 */ /* 0x000fe400000000ff */
[----:B------:R-:W-:-:S03]  /*2030*/  MOV R2, 0x400 ;  /* 0x0000040000027802 */ /* 0x000fc60000000f00 */
[----:B------:R-:W-:Y:S01]  /*2040*/  IMAD.IADD R16, R0, 0x1, R5 ;  /* 0x0000000100107824 */ /* 0x000fe200078e0205 */
[----:B------:R-:W-:-:S04]  /*2050*/  LOP3.LUT R0, R36, 0xffff, RZ, 0xc0, !PT ;  /* 0x0000ffff24007812 */ /* 0x000fc800078ec0ff */
[----:B------:R-:W-:Y:S01]  /*2060*/  LOP3.LUT R16, R16, 0xffff, RZ, 0xc0, !PT ;  /* 0x0000ffff10107812 */ /* 0x000fe200078ec0ff */
[----:B------:R-:W-:-:S03]  /*2070*/  IMAD R0, R0, 0xe0, RZ ;  /* 0x000000e000007824 */ /* 0x000fc600078e02ff */
[----:B------:R-:W-:Y:S01]  /*2080*/  LEA R16, R17, R16, 0x4 ;  /* 0x0000001011107211 */ /* 0x000fe200078e20ff */
[C---:B-1----:R-:W-:Y:S01]  /*2090*/  IMAD R14, R3.reuse, 0x70, R0 ;  /* 0x00000070030e7824 */ /* 0x042fe200078e0200 */
[----:B------:R-:W-:Y:S02]  /*20a0*/  LEA R2, R3, R2, 0x18 ;  /* 0x0000000203027211 */ /* 0x000fe400078ec0ff */
[----:B------:R-:W-:-:S03]  /*20b0*/  SHF.L.U32 R16, R16, 0x7, RZ ;  /* 0x0000000710107819 */ /* 0x000fc600000006ff */
[----:B------:R-:W-:-:S07]  /*20c0*/  VIADD R18, R2, 0x33400 ;  /* 0x0003340002127836 */ /* 0x000fce0000000000 */
.L_x_41:
[----:B------:R-:W-:Y:S01]  /*20d0*/  LOP3.LUT R3, R15, 0x1, RZ, 0x3c, !PT ;  /* 0x000000010f037812 */ /* 0x000fe200078e3cff */
[----:B------:R-:W-:Y:S01]  /*20e0*/  IMAD R17, R7, 0x8, R18 ;  /* 0x0000000807117824 */ /* 0x000fe200078e0212 */
[----:B------:R-:W-:Y:S05]  /*20f0*/  YIELD ;  /* 0x0000000000007946 */ /* 0x000fea0003800000 */
[----:B------:R-:W-:Y:S01]  /*2100*/  SHF.L.U32 R4, R3, 0x1f, RZ ;  /* 0x0000001f03047819 */ /* 0x000fe200000006ff */
[----:B-1----:R-:W1:Y:S01]  /*2110*/  S2R R5, SR_CgaCtaId ;  /* 0x0000000000057919 */ /* 0x002e620000008800 */
[----:B------:R-:W-:Y:S02]  /*2120*/  IMAD R3, R7, 0x4000, R2 ;  /* 0x0000400007037824 */ /* 0x000fe400078e0202 */
[----:B------:R-:W2:Y:S02]  /*2130*/  SYNCS.PHASECHK.TRANS64.TRYWAIT P0, [R17+URZ+0x30], R4 ;  /* 0x00003004110075a7 */ /* 0x000ea400080011ff */
[----:B-12---:R-:W-:Y:S05]  /*2140*/  @!P0 BRA `(.L_x_37) ;  /* 0x0000002800b08947 */ /* 0x006fea0003800000 */
.L_x_82:
[----:B------:R-:W-:Y:S01]  /*2150*/  R2UR UR12, R3 ;  /* 0x00000000030c72ca */ /* 0x000fe200000e0000 */
[----:B------:R-:W-:Y:S01]  /*2160*/  UMOV UR20, 0x0 ;  /* 0x0000000000147882 */ /* 0x000fe20000000000 */
[C---:B------:R-:W-:Y:S01]  /*2170*/  IADD3 R22, P1, PT, R10.reuse, 0xc0, RZ ;  /* 0x000000c00a167810 */ /* 0x040fe20007f3e0ff */
[----:B------:R-:W-:Y:S01]  /*2180*/  UMOV UR21, 0x10000000 ;  /* 0x1000000000157882 */ /* 0x000fe20000000000 */
[----:B------:R-:W-:Y:S01]  /*2190*/  ISETP.NE.AND P0, PT, R7, 0x5, PT ;  /* 0x000000050700780c */ /* 0x000fe20003f05270 */
[----:B------:R-:W-:Y:S01]  /*21a0*/  IMAD R3, R5, 0x70, R0 ;  /* 0x0000007005037824 */ /* 0x000fe200078e0200 */
[----:B------:R-:W-:Y:S01]  /*21b0*/  IADD3 R24, P2, PT, R10, 0x40, RZ ;  /* 0x000000400a187810 */ /* 0x000fe20007f5e0ff */
[--C-:B-1----:R-:W-:Y:S01]  /*21c0*/  IMAD.X R23, RZ, RZ, R11.reuse, P1 ;  /* 0x000000ffff177224 */ /* 0x102fe200008e060b */
[----:B------:R-:W-:Y:S01]  /*21d0*/  R2UR UR14, R12 ;  /* 0x000000000c0e72ca */ /* 0x000fe200000e0000 */
[--C-:B------:R-:W-:Y:S01]  /*21e0*/  IMAD R4, R7, 0x3800, R2.reuse ;  /* 0x0000380007047824 */ /* 0x100fe200078e0202 */
[----:B------:R-:W-:Y:S01]  /*21f0*/  R2UR UR13, R17 ;  /* 0x00000000110d72ca */ /* 0x000fe200000e0000 */
[----:B------:R-:W-:Y:S01]  /*2200*/  IMAD.X R25, RZ, RZ, R11, P2 ;  /* 0x000000ffff197224 */ /* 0x000fe200010e060b */
[----:B------:R-:W-:Y:S01]  /*2210*/  R2UR UR28, R24 ;  /* 0x00000000181c72ca */ /* 0x000fe200000e0000 */
[----:B------:R-:W1:Y:S01]  /*2220*/  LDCU.64 UR6, c[0x0][0x348] ;  /* 0x00006900ff0677ac */ /* 0x000e620008000a00 */
[----:B------:R-:W-:Y:S01]  /*2230*/  R2UR UR16, R4 ;  /* 0x00000000041072ca */ /* 0x000fe200000e0000 */
[--C-:B------:R-:W-:Y:S01]  /*2240*/  IMAD R21, R7, 0x200, R2.reuse ;  /* 0x0000020007157824 */ /* 0x100fe200078e0202 */
[----:B------:R-:W-:Y:S01]  /*2250*/  R2UR UR29, R25 ;  /* 0x00000000191d72ca */ /* 0x000fe200000e0000 */
[----:B------:R-:W-:Y:S01]  /*2260*/  UIADD3 UR12, UPT, UPT, UR12, 0x4000, URZ ;  /* 0x000040000c0c7890 */ /* 0x000fe2000fffe0ff */
[----:B------:R-:W-:Y:S01]  /*2270*/  R2UR UR15, R16 ;  /* 0x00000000100f72ca */ /* 0x000fe200000e0000 */
[----:B------:R-:W-:Y:S01]  /*2280*/  IMAD R26, R7, 0x400, R2 ;  /* 0x00000400071a7824 */ /* 0x000fe200078e0202 */
[----:B------:R-:W-:Y:S01]  /*2290*/  R2UR UR8, R21 ;  /* 0x00000000150872ca */ /* 0x000fe200000e0000 */
[----:B------:R-:W-:Y:S01]  /*22a0*/  UIADD3 UR14, UPT, UPT, UR14, -0x100, URZ ;  /* 0xffffff000e0e7890 */ /* 0x000fe2000fffe0ff */
[----:B------:R-:W-:Y:S01]  /*22b0*/  R2UR UR26, R22 ;  /* 0x00000000161a72ca */ /* 0x000fe200000e0000 */
[----:B------:R-:W-:Y:S01]  /*22c0*/  UMOV UR17, UR13 ;  /* 0x0000000d00117c82 */ /* 0x000fe20008000000 */
[----:B------:R-:W-:Y:S01]  /*22d0*/  R2UR UR27, R23 ;  /* 0x00000000171b72ca */ /* 0x000fe200000e0000 */
[----:B------:R-:W-:Y:S01]  /*22e0*/  VIADD R5, R7, 0x1 ;  /* 0x0000000107057836 */ /* 0x000fe20000000000 */
[----:B------:R-:W-:Y:S01]  /*22f0*/  R2UR UR19, R3 ;  /* 0x00000000031372ca */ /* 0x000fe200000e0000 */
[----:B------:R-:W-:Y:S01]  /*2300*/  UIADD3 UR16, UPT, UPT, UR16, 0x1c000, URZ ;  /* 0x0001c00010107890 */ /* 0x000fe2000fffe0ff */
[----:B------:R-:W-:Y:S01]  /*2310*/  R2UR UR4, R26 ;  /* 0x000000001a0472ca */ /* 0x000fe200000e0000 */
[----:B------:R-:W-:Y:S01]  /*2320*/  UMOV UR18, UR14 ;  /* 0x0000000e00127c82 */ /* 0x000fe20008000000 */
[----:B------:R-:W-:Y:S01]  /*2330*/  R2UR UR11, R13 ;  /* 0x000000000d0b72ca */ /* 0x000fe200000e0000 */
[----:B------:R2:W-:Y:S01]  /*2340*/  UTMALDG.2D [UR12], [UR28], desc[UR20] ;  /* 0x0000140c1c0075b4 */ /* 0x0005e20008009000 */
[----:B-1----:R-:W-:Y:S01]  /*2350*/  UIADD3 UR24, UP1, UPT, UR6, 0x140, URZ ;  /* 0x0000014006187890 */ /* 0x002fe2000ff3e0ff */
[----:B------:R-:W-:Y:S01]  /*2360*/  SEL R5, R5, RZ, P0 ;  /* 0x000000ff05057207 */ /* 0x000fe20000000000 */
[----:B------:R-:W-:Y:S01]  /*2370*/  UIADD3 UR8, UPT, UPT, UR8, 0x31000, URZ ;  /* 0x0003100008087890 */ /* 0x000fe2000fffe0ff */
[----:B------:R-:W-:Y:S01]  /*2380*/  IMAD.MOV.U32 R26, RZ, RZ, 0x7d80 ;  /* 0x00007d80ff1a7424 */ /* 0x000fe200078e00ff */
[----:B------:R-:W-:Y:S01]  /*2390*/  UIADD3.X UR25, UPT, UPT, URZ, UR7, URZ, UP1, !UPT ;  /* 0x00000007ff197290 */ /* 0x000fe20008ffe4ff */
[C---:B------:R-:W-:Y:S01]  /*23a0*/  ISETP.NE.AND P0, PT, R5.reuse, RZ, PT ;  /* 0x000000ff0500720c */ /* 0x040fe20003f05270 */
[----:B------:R-:W-:Y:S01]  /*23b0*/  UIADD3 UR22, UP0, UPT, UR6, 0x1c0, URZ ;  /* 0x000001c006167890 */ /* 0x000fe2000ff1e0ff */
[----:B------:R2:W-:Y:S01]  /*23c0*/  UTMALDG.2D [UR16], [UR26], desc[UR20] ;  /* 0x000014101a0075b4 */ /* 0x0005e20008009000 */
[----:B------:R-:W-:Y:S01]  /*23d0*/  R2UR UR6, R0 ;  /* 0x00000000000672ca */ /* 0x000fe200000e0000 */
[----:B------:R-:W-:Y:S01]  /*23e0*/  UMOV UR10, UR15 ;  /* 0x0000000f000a7c82 */ /* 0x000fe20008000000 */
[----:B------:R-:W-:Y:S01]  /*23f0*/  UMOV UR9, UR13 ;  /* 0x0000000d00097c82 */ /* 0x000fe20008000000 */
[----:B------:R-:W-:Y:S01]  /*2400*/  UIADD3 UR4, UPT, UPT, UR4, 0x31c00, URZ ;  /* 0x00031c0004047890 */ /* 0x000fe2000fffe0ff */
[----:B------:R-:W-:Y:S01]  /*2410*/  SEL R30, RZ, 0x1, P0 ;  /* 0x00000001ff1e7807 */ /* 0x000fe20000000000 */
[----:B------:R-:W-:Y:S01]  /*2420*/  UIADD3.X UR23, UPT, UPT, URZ, UR7, URZ, UP0, !UPT ;  /* 0x00000007ff177290 */ /* 0x000fe200087fe4ff */
[----:B------:R-:W-:Y:S01]  /*2430*/  IMAD R28, R5, 0x8, R18 ;  /* 0x00000008051c7824 */ /* 0x000fe200078e0212 */
[----:B------:R2:W-:Y:S01]  /*2440*/  UTMALDG.2D [UR8], [UR24], desc[UR20] ;  /* 0x00001408180075b4 */ /* 0x0005e20008009000 */
[----:B------:R-:W-:Y:S01]  /*2450*/  UMOV UR5, UR13 ;  /* 0x0000000d00057c82 */ /* 0x000fe20008000000 */
[----:B------:R-:W-:Y:S01]  /*2460*/  UMOV UR7, UR11 ;  /* 0x0000000b00077c82 */ /* 0x000fe20008000000 */
[----:B------:R-:W-:Y:S01]  /*2470*/  LOP3.LUT R15, R15, R30, RZ, 0x3c, !PT ;  /* 0x0000001e0f0f7212 */ /* 0x000fe200078e3cff */
[C---:B------:R-:W-:Y:S01]  /*2480*/  VIADD R7, R5.reuse, 0x1 ;  /* 0x0000000105077836 */ /* 0x040fe20000000000 */
[C---:B------:R-:W-:Y:S01]  /*2490*/  ISETP.NE.AND P0, PT, R5.reuse, 0x5, PT ;  /* 0x000000050500780c */ /* 0x040fe20003f05270 */
[--C-:B------:R-:W-:Y:S01]  /*24a0*/  IMAD R4, R5, 0x3800, R2.reuse ;  /* 0x0000380005047824 */ /* 0x100fe200078e0202 */
[----:B------:R-:W-:Y:S01]  /*24b0*/  LOP3.LUT R21, R15, 0x1, RZ, 0x3c, !PT ;  /* 0x000000010f157812 */ /* 0x000fe200078e3cff */
[----:B------:R2:W-:Y:S01]  /*24c0*/  UTMALDG.2D [UR4], [UR22], desc[UR20] ;  /* 0x00001404160075b4 */ /* 0x0005e20008009000 */
[----:B------:R1:W-:Y:S01]  /*24d0*/  SYNCS.ARRIVE.TRANS64 RZ, [R17+URZ], R26 ;  /* 0x0000001a11ff79a7 */ /* 0x0003e200080000ff */
[----:B------:R-:W-:Y:S02]  /*24e0*/  SEL R7, R7, RZ, P0 ;  /* 0x000000ff07077207 */ /* 0x000fe40000000000 */
[----:B------:R-:W-:Y:S04]  /*24f0*/  IMAD.U32 R19, R21, -0x80000000, RZ ;  /* 0x8000000015137824 */ /* 0x000fe800078e00ff */
[----:B------:R-:W3:Y:S01]  /*2500*/  SYNCS.PHASECHK.TRANS64.TRYWAIT P1, [R28+URZ+0x30], R19 ;  /* 0x000030131c0075a7 */ /* 0x000ee200080211ff */
[----:B-1----:R-:W-:Y:S01]  /*2510*/  IMAD R17, R5, 0x4000, R2 ;  /* 0x0000400005117824 */ /* 0x002fe200078e0202 */
[----:B--23--:R-:W-:Y:S06]  /*2520*/  @!P1 BRA `(.L_x_38) ;  /* 0x0000002400d49947 */ /* 0x00cfec0003800000 */
.L_x_84:
[----:B------:R-:W-:Y:S01]  /*2530*/  R2UR UR8, R17 ;  /* 0x00000000110872ca */ /* 0x000fe200000e0000 */
[----:B------:R-:W-:Y:S01]  /*2540*/  UMOV UR14, 0x0 ;  /* 0x00000000000e7882 */ /* 0x000fe20000000000 */
[----:B------:R-:W-:Y:S01]  /*2550*/  R2UR UR10, R12 ;  /* 0x000000000c0a72ca */ /* 0x000fe200000e0000 */
[----:B------:R-:W-:Y:S01]  /*2560*/  UMOV UR15, 0x10000000 ;  /* 0x10000000000f7882 */ /* 0x000fe20000000000 */
[----:B------:R-:W-:Y:S01]  /*2570*/  R2UR UR4, R4 ;  /* 0x00000000040472ca */ /* 0x000fe200000e0000 */
[C---:B------:R-:W-:Y:S01]  /*2580*/  IMAD R26, R7.reuse, 0x8, R18 ;  /* 0x00000008071a7824 */ /* 0x040fe200078e0212 */
[----:B------:R-:W-:Y:S01]  /*2590*/  R2UR UR9, R28 ;  /* 0x000000001c0972ca */ /* 0x000fe200000e0000 */
[C---:B------:R-:W-:Y:S01]  /*25a0*/  VIADD R5, R7.reuse, 0x1 ;  /* 0x0000000107057836 */ /* 0x040fe20000000000 */
[----:B------:R-:W-:Y:S01]  /*25b0*/  R2UR UR16, R24 ;  /* 0x00000000181072ca */ /* 0x000fe200000e0000 */
[--C-:B------:R-:W-:Y:S01]  /*25c0*/  IMAD R4, R7, 0x3800, R2.reuse ;  /* 0x0000380007047824 */ /* 0x100fe200078e0202 */
[----:B------:R-:W-:Y:S02]  /*25d0*/  R2UR UR17, R25 ;  /* 0x00000000191172ca */ /* 0x000fe400000e0000 */
[----:B------:R-:W-:Y:S01]  /*25e0*/  R2UR UR11, R16 ;  /* 0x00000000100b72ca */ /* 0x000fe200000e0000 */
[----:B------:R-:W-:Y:S01]  /*25f0*/  UIADD3 UR8, UPT, UPT, UR8, 0x4000, URZ ;  /* 0x0000400008087890 */ /* 0x000fe2000fffe0ff */
[----:B------:R-:W-:Y:S01]  /*2600*/  R2UR UR12, R22 ;  /* 0x00000000160c72ca */ /* 0x000fe200000e0000 */
[----:B------:R-:W-:Y:S01]  /*2610*/  UIADD3 UR10, UPT, UPT, UR10, -0x80, URZ ;  /* 0xffffff800a0a7890 */ /* 0x000fe2000fffe0ff */
[----:B------:R-:W-:Y:S01]  /*2620*/  R2UR UR13, R23 ;  /* 0x00000000170d72ca */ /* 0x000fe200000e0000 */
[----:B------:R-:W-:Y:S01]  /*2630*/  UIADD3 UR4, UPT, UPT, UR4, 0x1c000, URZ ;  /* 0x0001c00004047890 */ /* 0x000fe2000fffe0ff */
[----:B------:R-:W-:Y:S01]  /*2640*/  R2UR UR7, R3 ;  /* 0x00000000030772ca */ /* 0x000fe200000e0000 */
[----:B------:R-:W-:Y:S01]  /*2650*/  UMOV UR5, UR9 ;  /* 0x0000000900057c82 */ /* 0x000fe20008000000 */
[C---:B------:R-:W-:Y:S02]  /*2660*/  ISETP.NE.AND P0, PT, R7.reuse, RZ, PT ;  /* 0x000000ff0700720c */ /* 0x040fe40003f05270 */
[----:B------:R-:W-:Y:S02]  /*2670*/  UMOV UR6, UR10 ;  /* 0x0000000a00067c82 */ /* 0x000fe40008000000 */
[----:B------:R-:W-:Y:S01]  /*2680*/  SEL R30, RZ, 0x1, P0 ;  /* 0x00000001ff1e7807 */ /* 0x000fe20000000000 */
[----:B------:R2:W-:Y:S01]  /*2690*/  UTMALDG.2D [UR8], [UR16], desc[UR14] ;  /* 0x00000e08100075b4 */ /* 0x0005e20008009000 */
[----:B------:R-:W-:Y:S02]  /*26a0*/  ISETP.NE.AND P0, PT, R7, 0x5, PT ;  /* 0x000000050700780c */ /* 0x000fe40003f05270 */
[----:B------:R-:W-:Y:S01]  /*26b0*/  LOP3.LUT R17, R15, R30, RZ, 0x3c, !PT ;  /* 0x0000001e0f117212 */ /* 0x000fe200078e3cff */
[----:B------:R-:W-:Y:S01]  /*26c0*/  IMAD.MOV.U32 R15, RZ, RZ, 0x7800 ;  /* 0x00007800ff0f7424 */ /* 0x000fe200078e00ff */
[----:B------:R-:W-:Y:S02]  /*26d0*/  SEL R5, R5, RZ, P0 ;  /* 0x000000ff05057207 */ /* 0x000fe40000000000 */
[----:B------:R-:W-:Y:S01]  /*26e0*/  LOP3.LUT R21, R17, 0x1, RZ, 0x3c, !PT ;  /* 0x0000000111157812 */ /* 0x000fe200078e3cff */
[----:B------:R2:W-:Y:S01]  /*26f0*/  UTMALDG.2D [UR4], [UR12], desc[UR14] ;  /* 0x00000e040c0075b4 */ /* 0x0005e20008009000 */
[----:B------:R2:W-:Y:S01]  /*2700*/  SYNCS.ARRIVE.TRANS64 RZ, [R28+URZ], R15 ;  /* 0x0000000f1cff79a7 */ /* 0x0005e200080000ff */
[----:B------:R-:W-:Y:S02]  /*2710*/  ISETP.NE.AND P0, PT, R5, RZ, PT ;  /* 0x000000ff0500720c */ /* 0x000fe40003f05270 */
[----:B------:R-:W-:Y:S02]  /*2720*/  IMAD.U32 R19, R21, -0x80000000, RZ ;  /* 0x8000000015137824 */ /* 0x000fe400078e00ff */
[----:B------:R-:W-:Y:S02]  /*2730*/  IMAD R21, R7, 0x4000, R2 ;  /* 0x0000400007157824 */ /* 0x000fe400078e0202 */
[----:B------:R-:W3:Y:S02]  /*2740*/  SYNCS.PHASECHK.TRANS64.TRYWAIT P1, [R26+URZ+0x30], R19 ;  /* 0x000030131a0075a7 */ /* 0x000ee400080211ff */
[----:B--23--:R-:W-:Y:S05]  /*2750*/  @!P1 BRA `(.L_x_39) ;  /* 0x0000002400649947 */ /* 0x00cfea0003800000 */
.L_x_86:
[----:B------:R-:W-:Y:S01]  /*2760*/  R2UR UR8, R21 ;  /* 0x00000000150872ca */ /* 0x000fe200000e0000 */
[----:B------:R-:W-:Y:S01]  /*2770*/  UMOV UR14, 0x0 ;  /* 0x00000000000e7882 */ /* 0x000fe20000000000 */
[----:B------:R-:W-:Y:S01]  /*2780*/  R2UR UR4, R4 ;  /* 0x00000000040472ca */ /* 0x000fe200000e0000 */
[----:B------:R-:W-:Y:S01]  /*2790*/  UMOV UR15, 0x10000000 ;  /* 0x10000000000f7882 */ /* 0x000fe20000000000 */
[----:B------:R-:W-:Y:S01]  /*27a0*/  R2UR UR9, R26 ;  /* 0x000000001a0972ca */ /* 0x000fe200000e0000 */
[----:B-1----:R-:W-:Y:S01]  /*27b0*/  IMAD R28, R5, 0x8, R18 ;  /* 0x00000008051c7824 */ /* 0x002fe200078e0212 */
[----:B------:R-:W-:Y:S02]  /*27c0*/  R2UR UR10, R12 ;  /* 0x000000000c0a72ca */ /* 0x000fe400000e0000 */
[----:B------:R-:W-:Y:S02]  /*27d0*/  R2UR UR16, R24 ;  /* 0x00000000181072ca */ /* 0x000fe400000e0000 */
[----:B------:R-:W-:Y:S02]  /*27e0*/  R2UR UR17, R25 ;  /* 0x00000000191172ca */ /* 0x000fe400000e0000 */
[----:B------:R-:W-:Y:S01]  /*27f0*/  R2UR UR11, R16 ;  /* 0x00000000100b72ca */ /* 0x000fe200000e0000 */
[----:B------:R-:W-:Y:S01]  /*2800*/  UIADD3 UR8, UPT, UPT, UR8, 0x4000, URZ ;  /* 0x0000400008087890 */ /* 0x000fe2000fffe0ff */
[----:B------:R-:W-:Y:S01]  /*2810*/  R2UR UR7, R3 ;  /* 0x00000000030772ca */ /* 0x000fe200000e0000 */
[----:B------:R-:W-:Y:S01]  /*2820*/  UIADD3 UR4, UPT, UPT, UR4, 0x1c000, URZ ;  /* 0x0001c00004047890 */ /* 0x000fe2000fffe0ff */
[----:B------:R-:W-:Y:S01]  /*2830*/  R2UR UR12, R22 ;  /* 0x00000000160c72ca */ /* 0x000fe200000e0000 */
[----:B------:R-:W-:Y:S01]  /*2840*/  UMOV UR5, UR9 ;  /* 0x0000000900057c82 */ /* 0x000fe20008000000 */
[----:B------:R-:W-:Y:S01]  /*2850*/  R2UR UR13, R23 ;  /* 0x00000000170d72ca */ /* 0x000fe200000e0000 */
[----:B------:R-:W-:Y:S01]  /*2860*/  UMOV UR6, UR10 ;  /* 0x0000000a00067c82 */ /* 0x000fe20008000000 */
[----:B------:R-:W-:Y:S04]  /*2870*/  SEL R30, RZ, 0x1, P0 ;  /* 0x00000001ff1e7807 */ /* 0x000fe80000000000 */
[----:B------:R-:W-:Y:S01]  /*2880*/  LOP3.LUT R17, R17, R30, RZ, 0x3c, !PT ;  /* 0x0000001e11117212 */ /* 0x000fe200078e3cff */
[----:B------:R1:W-:Y:S03]  /*2890*/  UTMALDG.2D [UR8], [UR16], desc[UR14] ;  /* 0x00000e08100075b4 */ /* 0x0003e60008009000 */
[----:B------:R-:W-:Y:S03]  /*28a0*/  LOP3.LUT R19, R17, 0x1, RZ, 0x3c, !PT ;  /* 0x0000000111137812 */ /* 0x000fe600078e3cff */
[----:B------:R1:W-:Y:S01]  /*28b0*/  UTMALDG.2D [UR4], [UR12], desc[UR14] ;  /* 0x00000e040c0075b4 */ /* 0x0003e20008009000 */
[----:B------:R1:W-:Y:S01]  /*28c0*/  SYNCS.ARRIVE.TRANS64 RZ, [R26+URZ], R15 ;  /* 0x0000000f1aff79a7 */ /* 0x0003e200080000ff */
[----:B------:R-:W-:Y:S02]  /*28d0*/  IMAD.U32 R7, R19, -0x80000000, RZ ;  /* 0x8000000013077824 */ /* 0x000fe400078e00ff */
[----:B------:R-:W-:Y:S02]  /*28e0*/  VIADD R19, R12, 0x80 ;  /* 0x000000800c137836 */ /* 0x000fe40000000000 */
[----:B------:R-:W2:Y:S02]  /*28f0*/  SYNCS.PHASECHK.TRANS64.TRYWAIT P0, [R28+URZ+0x30], R7 ;  /* 0x000030071c0075a7 */ /* 0x000ea400080011ff */
[----:B-12---:R-:W-:Y:S05]  /*2900*/  @!P0 BRA `(.L_x_40) ;  /* 0x0000002400148947 */ /* 0x006fea0003800000 */
.L_x_88:
[----:B------:R-:W-:Y:S01]  /*2910*/  R2UR UR16, R24 ;  /* 0x00000000181072ca */ /* 0x000fe200000e0000 */
[--C-:B------:R-:W-:Y:S01]  /*2920*/  IMAD R4, R5, 0x4000, R2.reuse ;  /* 0x0000400005047824 */ /* 0x100fe200078e0202 */
[----:B------:R-:W-:Y:S01]  /*2930*/  R2UR UR17, R25 ;  /* 0x00000000191172ca */ /* 0x000fe200000e0000 */
[----:B------:R-:W-:Y:S01]  /*2940*/  UMOV UR14, 0x0 ;  /* 0x00000000000e7882 */ /* 0x000fe20000000000 */
[----:B------:R-:W-:Y:S01]  /*2950*/  R2UR UR10, R19 ;  /* 0x00000000130a72ca */ /* 0x000fe200000e0000 */
[----:B------:R-:W-:Y:S01]  /*2960*/  UMOV UR15, 0x10000000 ;  /* 0x10000000000f7882 */ /* 0x000fe20000000000 */
[----:B------:R-:W-:Y:S01]  /*2970*/  R2UR UR8, R4 ;  /* 0x00000000040872ca */ /* 0x000fe200000e0000 */
[C---:B------:R-:W-:Y:S01]  /*2980*/  IMAD R3, R5.reuse, 0x3800, R2 ;  /* 0x0000380005037824 */ /* 0x040fe200078e0202 */
[----:B------:R-:W-:Y:S01]  /*2990*/  R2UR UR9, R28 ;  /* 0x000000001c0972ca */ /* 0x000fe200000e0000 */
[----:B------:R-:W-:Y:S01]  /*29a0*/  VIADD R4, R5, 0x1 ;  /* 0x0000000105047836 */ /* 0x000fe20000000000 */
[----:B------:R-:W-:Y:S01]  /*29b0*/  R2UR UR11, R16 ;  /* 0x00000000100b72ca */ /* 0x000fe200000e0000 */
[----:B------:R-:W-:Y:S01]  /*29c0*/  VIADD R12, R12, 0x200 ;  /* 0x000002000c0c7836 */ /* 0x000fe20000000000 */
[----:B------:R-:W-:Y:S01]  /*29d0*/  R2UR UR4, R3 ;  /* 0x00000000030472ca */ /* 0x000fe200000e0000 */
[----:B------:R-:W-:Y:S01]  /*29e0*/  VIADD R13, R13, 0x1 ;  /* 0x000000010d0d7836 */ /* 0x000fe20000000000 */
[----:B------:R-:W-:Y:S02]  /*29f0*/  R2UR UR12, R22 ;  /* 0x00000000160c72ca */ /* 0x000fe400000e0000 */
[----:B------:R-:W-:Y:S01]  /*2a00*/  R2UR UR13, R23 ;  /* 0x00000000170d72ca */ /* 0x000fe200000e0000 */
[----:B------:R-:W-:Y:S01]  /*2a10*/  UMOV UR6, UR10 ;  /* 0x0000000a00067c82 */ /* 0x000fe20008000000 */
[----:B------:R-:W-:Y:S01]  /*2a20*/  R2UR UR7, R14 ;  /* 0x000000000e0772ca */ /* 0x000fe200000e0000 */
[----:B------:R-:W-:Y:S01]  /*2a30*/  UIADD3 UR8, UPT, UPT, UR8, 0x4000, URZ ;  /* 0x0000400008087890 */ /* 0x000fe2000fffe0ff */
[----:B------:R-:W-:Y:S01]  /*2a40*/  ISETP.NE.AND P0, PT, R5, 0x5, PT ;  /* 0x000000050500780c */ /* 0x000fe20003f05270 */
[----:B------:R-:W-:Y:S03]  /*2a50*/  UMOV UR5, UR9 ;  /* 0x0000000900057c82 */ /* 0x000fe60008000000 */
[----:B------:R-:W-:Y:S01]  /*2a60*/  SEL R7, R4, RZ, P0 ;  /* 0x000000ff04077207 */ /* 0x000fe20000000000 */
[----:B------:R-:W-:Y:S01]  /*2a70*/  UIADD3 UR4, UPT, UPT, UR4, 0x1c000, URZ ;  /* 0x0001c00004047890 */ /* 0x000fe2000fffe0ff */
[----:B------:R-:W-:Y:S02]  /*2a80*/  ISETP.NE.AND P0, PT, R12, 0x1d00, PT ;  /* 0x00001d000c00780c */ /* 0x000fe40003f05270 */
[----:B------:R2:W-:Y:S01]  /*2a90*/  UTMALDG.2D [UR8], [UR16], desc[UR14] ;  /* 0x00000e08100075b4 */ /* 0x0005e20008009000 */
[----:B------:R-:W-:Y:S04]  /*2aa0*/  ISETP.NE.AND P1, PT, R7, RZ, PT ;  /* 0x000000ff0700720c */ /* 0x000fe80003f25270 */
[----:B------:R-:W-:Y:S01]  /*2ab0*/  SEL R4, RZ, 0x1, P1 ;  /* 0x00000001ff047807 */ /* 0x000fe20000800000 */
[----:B------:R2:W-:Y:S01]  /*2ac0*/  UTMALDG.2D [UR4], [UR12], desc[UR14] ;  /* 0x00000e040c0075b4 */ /* 0x0005e20008009000 */
[----:B------:R3:W-:Y:S02]  /*2ad0*/  SYNCS.ARRIVE.TRANS64 RZ, [R28+URZ], R15 ;  /* 0x0000000f1cff79a7 */ /* 0x0007e400080000ff */
[----:B---3--:R-:W-:Y:S02]  /*2ae0*/  LOP3.LUT R15, R17, R4, RZ, 0x3c, !PT ;  /* 0x00000004110f7212 */ /* 0x008fe400078e3cff */
[----:B--2---:R-:W-:Y:S05]  /*2af0*/  @P0 BRA `(.L_x_41) ;  /* 0xfffffff400740947 */ /* 0x004fea000383ffff */
[----:B------:R-:W-:-:S13]  /*2b00*/  ISETP.NE.AND P0, PT, R9, R6, PT ;  /* 0x000000060900720c */ /* 0x000fda0003f05270 */
[----:B------:R-:W-:Y:S05]  /*2b10*/  @!P0 EXIT ;  /* 0x000000000000894d */ /* 0x000fea0003800000 */
[----:B------:R-:W-:-:S05]  /*2b20*/  IADD3 R9, PT, PT, R9, 0x1, RZ ;  /* 0x0000000109097810 */ /* 0x000fca0007ffe0ff */
[----:B------:R-:W-:Y:S01]  /*2b30*/  IMAD R0, R9, 0x94, R8 ;  /* 0x0000009409007824 */ /* 0x000fe200078e0208 */
[----:B------:R-:W-:Y:S06]  /*2b40*/  BRA `(.L_x_42) ;  /* 0xfffffff000f87947 */ /* 0x000fec000383ffff */
.L_x_23:
[----:B------:R-:W-:-:S04]  /*2b50*/  LOP3.LUT R0, R4, 0xfffffffc, RZ, 0xc0, !PT ;  /* 0xfffffffc04007812 */ /* 0x000fc800078ec0ff */
[----:B------:R-:W-:-:S13]  /*2b60*/  ISETP.NE.AND P0, PT, R0, 0x4, PT ;  /* 0x000000040000780c */ /* 0x000fda0003f05270 */
[----:B-1----:R-:W-:Y:S05]  /*2b70*/  @P0 EXIT ;  /* 0x000000000000094d */ /* 0x002fea0003800000 */
[----:B------:R-:W1:Y:S01]  /*2b80*/  S2R R0, SR_CgaCtaId ;  /* 0x0000000000007919 */ /* 0x000e620000008800 */
[----:B------:R-:W-:-:S04]  /*2b90*/  MOV R3, 0x400 ;  /* 0x0000040000037802 */ /* 0x000fc80000000f00 */
[----:B-1----:R-:W-:-:S05]  /*2ba0*/  LEA R0, R0, R3, 0x18 ;  /* 0x0000000300007211 */ /* 0x002fca00078ec0ff */
[----:B------:R-:W1:Y:S02]  /*2bb0*/  LDS R2, [R0+0x334b0] ;  /* 0x0334b00000027984 */ /* 0x000e640000000800 */
[----:B-1----:R-:W-:-:S13]  /*2bc0*/  ISETP.NE.AND P0, PT, R2, RZ, PT ;  /* 0x000000ff0200720c */ /* 0x002fda0003f05270 */
[----:B------:R-:W-:Y:S05]  /*2bd0*/  @!P0 BRA `(.L_x_43) ;  /* 0x0000000000048947 */ /* 0x000fea0003800000 */
[----:B------:R-:W-:Y:S05]  /*2be0*/  BPT.TRAP 0x1 ;  /* 0x000000040000795c */ /* 0x000fea0000300000 */
.L_x_43:
[----:B------:R-:W1:Y:S01]  /*2bf0*/  S2UR UR4, SR_CTAID.X ;  /* 0x00000000000479c3 */ /* 0x000e620000002500 */
[----:B------:R-:W-:Y:S02]  /*2c00*/  IADD3 R3, PT, PT, R4, -0x4, RZ ;  /* 0xfffffffc04037810 */ /* 0x000fe40007ffe0ff */
[----:B-1----:R-:W-:-:S13]  /*2c10*/  ISETP.LE.U32.AND P0, PT, R5, UR4, PT ;  /* 0x0000000405007c0c */ /* 0x002fda000bf03070 */
[----:B------:R-:W-:Y:S05]  /*2c20*/  @P0 BRA `(.L_x_44) ;  /* 0x0000001800d40947 */ /* 0x000fea0003800000 */
[----:B------:R-:W-:Y:S02]  /*2c30*/  IMAD.U32 R31, RZ, RZ, UR4 ;  /* 0x00000004ff1f7e24 */ /* 0x000fe4000f8e00ff */
[----:B------:R-:W-:Y:S02]  /*2c40*/  IMAD.SHL.U32 R21, R21, 0x4, RZ ;  /* 0x0000000415157824 */ /* 0x000fe400078e00ff */
[----:B------:R-:W-:Y:S01]  /*2c50*/  IMAD.SHL.U32 R30, R3, 0x800, RZ ;  /* 0x00000800031e7824 */ /* 0x000fe200078e00ff */
[----:B------:R-:W-:Y:S01]  /*2c60*/  LOP3.LUT R22, RZ, R31, RZ, 0x33, !PT ;  /* 0x0000001fff167212 */ /* 0x000fe200078e33ff */
[C---:B------:R-:W-:Y:S01]  /*2c70*/  VIADD R27, R21.reuse, 0x1 ;  /* 0x00000001151b7836 */ /* 0x040fe20000000000 */
[----:B------:R-:W-:Y:S01]  /*2c80*/  SHF.R.U32.HI R29, RZ, 0x3, R21 ;  /* 0x00000003ff1d7819 */ /* 0x000fe20000011615 */
[----:B------:R-:W-:Y:S01]  /*2c90*/  IMAD.MOV.U32 R23, RZ, RZ, RZ ;  /* 0x000000ffff177224 */ /* 0x000fe200078e00ff */
[----:B------:R-:W-:Y:S01]  /*2ca0*/  IADD3 R25, PT, PT, R21, 0x3, RZ ;  /* 0x0000000315197810 */ /* 0x000fe20007ffe0ff */
[----:B------:R-:W-:Y:S01]  /*2cb0*/  IMAD.IADD R22, R5, 0x1, R22 ;  /* 0x0000000105167824 */ /* 0x000fe200078e0216 */
[----:B------:R-:W-:Y:S01]  /*2cc0*/  LOP3.LUT R2, R29, 0x3, RZ, 0xc0, !PT ;  /* 0x000000031d027812 */ /* 0x000fe200078ec0ff */
[----:B------:R-:W-:Y:S01]  /*2cd0*/  VIADD R5, R21, 0x2 ;  /* 0x0000000215057836 */ /* 0x000fe20000000000 */
[----:B------:R-:W-:-:S02]  /*2ce0*/  PRMT R24, R31, 0x7610, R24 ;  /* 0x000076101f187816 */ /* 0x000fc40000000018 */
[----:B------:R-:W-:Y:S02]  /*2cf0*/  SHF.R.U32.HI R22, RZ, 0x2, R22 ;  /* 0x00000002ff167819 */ /* 0x000fe40000011616 */
[C---:B------:R-:W-:Y:S02]  /*2d00*/  LOP3.LUT R28, R2.reuse, 0x4, R21, 0xf8, !PT ;  /* 0x00000004021c7812 */ /* 0x040fe400078ef815 */
[----:B------:R-:W-:Y:S01]  /*2d10*/  LOP3.LUT R27, R2, 0x5, R27, 0x78, !PT ;  /* 0x00000005021b7812 */ /* 0x000fe200078e781b */
[----:B------:R-:W-:Y:S01]  /*2d20*/  IMAD.HI.U32 R22, R22, 0x1bacf915, RZ ;  /* 0x1bacf91516167827 */ /* 0x000fe200078e00ff */
[C---:B------:R-:W-:Y:S02]  /*2d30*/  LOP3.LUT R26, R2.reuse, 0x6, R5, 0x78, !PT ;  /* 0x00000006021a7812 */ /* 0x040fe400078e7805 */
[----:B------:R-:W-:Y:S02]  /*2d40*/  LOP3.LUT R25, R2, 0x7, R25, 0x78, !PT ;  /* 0x0000000702197812 */ /* 0x000fe400078e7819 */
[----:B------:R-:W-:-:S02]  /*2d50*/  SHF.R.U32.HI R22, RZ, 0x2, R22 ;  /* 0x00000002ff167819 */ /* 0x000fc40000011616 */
[----:B------:R-:W-:-:S03]  /*2d60*/  MOV R21, 0xffffffff ;  /* 0xffffffff00157802 */ /* 0x000fc60000000f00 */
[----:B------:R-:W-:-:S07]  /*2d70*/  IMAD.MOV R22, RZ, RZ, -R22 ;  /* 0x000000ffff167224 */ /* 0x000fce00078e0a16 */
.L_x_67:
[----:B------:R-:W-:Y:S01]  /*2d80*/  VIADD R21, R21, 0x1 ;  /* 0x0000000115157836 */ /* 0x000fe20000000000 */
[----:B------:R-:W-:Y:S05]  /*2d90*/  YIELD ;  /* 0x0000000000007946 */ /* 0x000fea0003800000 */
[----:B--2---:R-:W-:Y:S01]  /*2da0*/  IMAD.SHL.U32 R5, R21, 0x8, RZ ;  /* 0x0000000815057824 */ /* 0x004fe200078e00ff */
[----:B------:R-:W-:Y:S01]  /*2db0*/  SHF.R.U32.HI R7, RZ, 0x1, R21 ;  /* 0x00000001ff077819 */ /* 0x000fe20000011615 */
[----:B------:R-:W-:Y:S01]  /*2dc0*/  VIADD R22, R22, 0x1 ;  /* 0x0000000116167836 */ /* 0x000fe20000000000 */
[----:B------:R-:W-:Y:S02]  /*2dd0*/  SHF.R.U32.HI R39, RZ, 0x4, R31 ;  /* 0x00000004ff277819 */ /* 0x000fe4000001161f */
[----:B------:R-:W-:-:S02]  /*2de0*/  LOP3.LUT R5, R5, 0x8, RZ, 0xc0, !PT ;  /* 0x0000000805057812 */ /* 0x000fc400078ec0ff */
[----:B------:R-:W-:Y:S01]  /*2df0*/  LOP3.LUT R7, R7, 0x1, RZ, 0xc0, !PT ;  /* 0x0000000107077812 */ /* 0x000fe200078ec0ff */
[----:B------:R-:W-:Y:S01]  /*2e00*/  IMAD.HI.U32 R39, R39, 0xd79435f, RZ ;  /* 0x0d79435f27277827 */ /* 0x000fe200078e00ff */
[----:B------:R-:W-:Y:S02]  /*2e10*/  ISETP.NE.AND P1, PT, R3, RZ, PT ;  /* 0x000000ff0300720c */ /* 0x000fe40003f25270 */
[----:B------:R-:W-:Y:S01]  /*2e20*/  SHF.L.U32 R7, R7, 0x1f, RZ ;  /* 0x0000001f07077819 */ /* 0x000fe200000006ff */
[----:B------:R-:W-:Y:S01]  /*2e30*/  IMAD.IADD R2, R0, 0x1, R5 ;  /* 0x0000000100027824 */ /* 0x000fe200078e0205 */
[C---:B------:R-:W-:Y:S01]  /*2e40*/  PRMT R4, R39.reuse, 0x9910, RZ ;  /* 0x0000991027047816 */ /* 0x040fe200000000ff */
[----:B------:R-:W-:Y:S01]  /*2e50*/  IMAD R35, R39, -0x10, R20 ;  /* 0xfffffff027237824 */ /* 0x000fe200078e0214 */
[----:B------:R-:W-:Y:S01]  /*2e60*/  ISETP.NE.AND P0, PT, R22, 0x1, PT ;  /* 0x000000011600780c */ /* 0x000fe20003f05270 */
[----:B------:R-:W1:Y:S02]  /*2e70*/  SYNCS.PHASECHK.TRANS64.TRYWAIT P2, [R2+URZ+0x33490], R7 ;  /* 0x03349007020075a7 */ /* 0x000e6400080411ff */
[----:B------:R-:W-:-:S05]  /*2e80*/  IMAD R4, R4, 0x130, RZ ;  /* 0x0000013004047824 */ /* 0x000fca00078e02ff */
[----:B------:R-:W-:-:S04]  /*2e90*/  IADD3 R5, PT, PT, RZ, -R4, RZ ;  /* 0x80000004ff057210 */ /* 0x000fc80007ffe0ff */
[----:B------:R-:W-:Y:S01]  /*2ea0*/  PRMT R5, R5, 0x7710, RZ ;  /* 0x0000771005057816 */ /* 0x000fe200000000ff */
[----:B-1----:R-:W-:Y:S06]  /*2eb0*/  @!P2 BRA `(.L_x_45) ;  /* 0x0000001c00c4a947 */ /* 0x002fec0003800000 */
.L_x_90:
[----:B------:R-:W-:Y:S01]  /*2ec0*/  NOP ;  /* 0x0000000000007918 */ /* 0x000fe20000000000 */
[----:B------:R-:W-:Y:S01]  /*2ed0*/  LOP3.LUT R6, R21, 0x1, RZ, 0xc0, !PT ;  /* 0x0000000115067812 */ /* 0x000fe200078ec0ff */
[----:B------:R-:W-:Y:S01]  /*2ee0*/  IMAD.IADD R38, R5, 0x1, R24 ;  /* 0x0000000105267824 */ /* 0x000fe200078e0218 */
[----:B------:R-:W-:Y:S01]  /*2ef0*/  VIMNMX.U32 R35, PT, PT, R35, 0x10, PT ;  /* 0x0000001023237848 */ /* 0x000fe20003fe0000 */
[----:B------:R-:W-:Y:S06]  /*2f00*/  @P1 BRA `(.L_x_46) ;  /* 0x0000000000041947 */ /* 0x000fec0003800000 */
[----:B------:R-:W-:-:S04]  /*2f10*/  DEPBAR.LE SB0, 0x1 ;  /* 0x000080400000791a */ /* 0x000fc80000000000 */
.L_x_46:
[----:B------:R-:W-:Y:S02]  /*2f20*/  LOP3.LUT R12, R38, 0xffff, RZ, 0xc0, !PT ;  /* 0x0000ffff260c7812 */ /* 0x000fe400078ec0ff */
[----:B------:R-:W-:Y:S02]  /*2f30*/  MOV R4, 0x2f50 ;  /* 0x00002f5000047802 */ /* 0x000fe40000000f00 */
[----:B-1----:R-:W-:Y:S05]  /*2f40*/  CALL.REL.NOINC `($__internal_3_$__cuda_sm20_div_u16) ;  /* 0x0000001c00dc7944 */ /* 0x002fea0003c00000 */
[----:B------:R-:W-:Y:S05]  /*2f50*/  WARPSYNC.ALL ;  /* 0x0000000000007948 */ /* 0x000fea0003800000 */
[----:B------:R-:W-:Y:S01]  /*2f60*/  NOP ;  /* 0x0000000000007918 */ /* 0x000fe20000000000 */
[----:B------:R-:W-:Y:S02]  /*2f70*/  ISETP.NE.AND P1, PT, R3, RZ, PT ;  /* 0x000000ff0300720c */ /* 0x000fe40003f25270 */
[----:B------:R-:W-:Y:S01]  /*2f80*/  R2UR UR7, R6 ;  /* 0x00000000060772ca */ /* 0x000fe200000e0000 */
[----:B------:R-:W-:Y:S01]  /*2f90*/  BAR.SYNC.DEFER_BLOCKING 0x8, 0x80 ;  /* 0x0202000000007b1d */ /* 0x000fe20000010000 */
[----:B------:R-:W-:Y:S01]  /*2fa0*/  IMAD R32, R23, 0x2000, R30 ;  /* 0x0000200017207824 */ /* 0x000fe200078e021e */
[----:B------:R-:W-:-:S03]  /*2fb0*/  PRMT R40, R36, 0x9910, RZ ;  /* 0x0000991024287816 */ /* 0x000fc600000000ff */
[----:B------:R-:W-:-:S04]  /*2fc0*/  IMAD R37, R29, 0x80, R32 ;  /* 0x000000801d257824 */ /* 0x000fc800078e0220 */
[----:B------:R-:W-:-:S03]  /*2fd0*/  IMAD R33, R28, 0x10, R37 ;  /* 0x000000101c217824 */ /* 0x000fc600078e0225 */
[----:B------:R-:W-:-:S09]  /*2fe0*/  UIMAD UR7, UR7, 0xe0, URZ ;  /* 0x000000e0070778a4 */ /* 0x000fd2000f8e02ff */
[----:B------:R-:W1:Y:S01]  /*2ff0*/  LDTM.x8 R12, tmem[UR7] ;  /* 0x00000007000c79ee */ /* 0x000e6200081c0000 */
[----:B------:R-:W-:Y:S01]  /*3000*/  NOP ;  /* 0x0000000000007918 */ /* 0x000fe20000000000 */
[----:B-1----:R-:W1:Y:S01]  /*3010*/  LDTM.x8 R4, tmem[UR7+0x8] ;  /* 0x00000807000479ee */ /* 0x002e6200081c0000 */
[----:B------:R-:W-:Y:S02]  /*3020*/  F2FP.BF16.F32.PACK_AB R12, R13, R12 ;  /* 0x0000000c0d0c723e */ /* 0x000fe400000010ff */
[----:B------:R-:W-:Y:S02]  /*3030*/  F2FP.BF16.F32.PACK_AB R13, R15, R14 ;  /* 0x0000000e0f0d723e */ /* 0x000fe400000010ff */
[----:B------:R-:W-:Y:S01]  /*3040*/  F2FP.BF16.F32.PACK_AB R14, R17, R16 ;  /* 0x00000010110e723e */ /* 0x000fe200000010ff */
[C---:B------:R-:W-:Y:S01]  /*3050*/  IMAD.IADD R16, R0.reuse, 0x1, R33 ;  /* 0x0000000100107824 */ /* 0x040fe200078e0221 */
[----:B------:R-:W-:Y:S02]  /*3060*/  F2FP.BF16.F32.PACK_AB R15, R19, R18 ;  /* 0x00000012130f723e */ /* 0x000fe400000010ff */
[----:B-1----:R-:W-:Y:S01]  /*3070*/  F2FP.BF16.F32.PACK_AB R33, R7, R6 ;  /* 0x000000060721723e */ /* 0x002fe200000010ff */
[----:B------:R-:W-:Y:S01]  /*3080*/  IMAD R7, R27, 0x10, R37 ;  /* 0x000000101b077824 */ /* 0x000fe200078e0225 */
[----:B------:R-:W-:Y:S01]  /*3090*/  F2FP.BF16.F32.PACK_AB R32, R5, R4 ;  /* 0x000000040520723e */ /* 0x000fe200000010ff */
[----:B------:R1:W-:Y:S01]  /*30a0*/  STS.128 [R16], R12 ;  /* 0x0000000c10007388 */ /* 0x0003e20000000c00 */
[----:B------:R-:W-:Y:S01]  /*30b0*/  PRMT R5, R35, 0x9910, RZ ;  /* 0x0000991023057816 */ /* 0x000fe200000000ff */
[----:B------:R-:W-:Y:S01]  /*30c0*/  NOP ;  /* 0x0000000000007918 */ /* 0x000fe20000000000 */
[----:B------:R-:W-:Y:S01]  /*30d0*/  F2FP.BF16.F32.PACK_AB R34, R9, R8 ;  /* 0x000000080922723e */ /* 0x000fe200000010ff */
[----:B------:R-:W-:Y:S01]  /*30e0*/  IMAD.IADD R42, R0, 0x1, R7 ;  /* 0x00000001002a7824 */ /* 0x000fe200078e0207 */
[----:B------:R-:W-:Y:S01]  /*30f0*/  F2FP.BF16.F32.PACK_AB R35, R11, R10 ;  /* 0x0000000a0b23723e */ /* 0x000fe200000010ff */
[----:B------:R-:W-:-:S04]  /*3100*/  IMAD R40, R40, R5, RZ ;  /* 0x0000000528287224 */ /* 0x000fc800078e02ff */
[----:B------:R2:W-:Y:S01]  /*3110*/  STS.128 [R42], R32 ;  /* 0x000000202a007388 */ /* 0x0005e20000000c00 */
[----:B------:R-:W-:-:S05]  /*3120*/  IMAD.MOV R40, RZ, RZ, -R40 ;  /* 0x000000ffff287224 */ /* 0x000fca00078e0a28 */
[----:B------:R-:W-:-:S05]  /*3130*/  PRMT R41, R40, 0x7710, RZ ;  /* 0x0000771028297816 */ /* 0x000fca00000000ff */
[----:B------:R-:W-:-:S05]  /*3140*/  IMAD.IADD R38, R38, 0x1, R41 ;  /* 0x0000000126267824 */ /* 0x000fca00078e0229 */
[----:B------:R-:W-:Y:S01]  /*3150*/  LOP3.LUT R38, R38, 0xffff, RZ, 0xc0, !PT ;  /* 0x0000ffff26267812 */ /* 0x000fe200078ec0ff */
[----:B-1----:R-:W1:Y:S01]  /*3160*/  LDTM.x8 R12, tmem[UR7+0x10] ;  /* 0x00001007000c79ee */ /* 0x002e6200081c0000 */
[----:B------:R-:W-:Y:S01]  /*3170*/  NOP ;  /* 0x0000000000007918 */ /* 0x000fe20000000000 */
[----:B-1----:R-:W1:Y:S02]  /*3180*/  LDTM.x8 R4, tmem[UR7+0x18] ;  /* 0x00001807000479ee */ /* 0x002e6400081c0000 */
[----:B------:R-:W-:Y:S01]  /*3190*/  IMAD R39, R39, 0x10, R38 ;  /* 0x0000001027277824 */ /* 0x000fe200078e0226 */
[----:B--2---:R-:W-:-:S03]  /*31a0*/  LOP3.LUT R32, R36, 0xffff, RZ, 0xc0, !PT ;  /* 0x0000ffff24207812 */ /* 0x004fc600078ec0ff */
[----:B------:R-:W-:Y:S02]  /*31b0*/  IMAD.SHL.U32 R33, R39, 0x80, RZ ;  /* 0x0000008027217824 */ /* 0x000fe400078e00ff */
[----:B------:R-:W-:Y:S01]  /*31c0*/  IMAD R32, R32, 0xe0, RZ ;  /* 0x000000e020207824 */ /* 0x000fe200078e02ff */
[----:B------:R-:W-:Y:S02]  /*31d0*/  F2FP.BF16.F32.PACK_AB R12, R13, R12 ;  /* 0x0000000c0d0c723e */ /* 0x000fe400000010ff */
[----:B------:R-:W-:Y:S02]  /*31e0*/  F2FP.BF16.F32.PACK_AB R13, R15, R14 ;  /* 0x0000000e0f0d723e */ /* 0x000fe400000010ff */
[----:B------:R-:W-:Y:S01]  /*31f0*/  F2FP.BF16.F32.PACK_AB R14, R17, R16 ;  /* 0x00000010110e723e */ /* 0x000fe200000010ff */
[--C-:B------:R-:W-:Y:S01]  /*3200*/  IMAD R17, R26, 0x10, R37.reuse ;  /* 0x000000101a117824 */ /* 0x100fe200078e0225 */
[----:B------:R-:W-:Y:S01]  /*3210*/  F2FP.BF16.F32.PACK_AB R15, R19, R18 ;  /* 0x00000012130f723e */ /* 0x000fe200000010ff */
[----:B------:R-:W-:Y:S01]  /*3220*/  IMAD R37, R25, 0x10, R37 ;  /* 0x0000001019257824 */ /* 0x000fe200078e0225 */
[----:B-1----:R-:W-:Y:S01]  /*3230*/  F2FP.BF16.F32.PACK_AB R4, R5, R4 ;  /* 0x000000040504723e */ /* 0x002fe200000010ff */
[C---:B------:R-:W-:Y:S01]  /*3240*/  IMAD.IADD R17, R0.reuse, 0x1, R17 ;  /* 0x0000000100117824 */ /* 0x040fe200078e0211 */
[----:B------:R-:W-:Y:S01]  /*3250*/  F2FP.BF16.F32.PACK_AB R5, R7, R6 ;  /* 0x000000060705723e */ /* 0x000fe200000010ff */
[----:B------:R-:W-:Y:S01]  /*3260*/  IMAD.IADD R37, R0, 0x1, R37 ;  /* 0x0000000100257824 */ /* 0x000fe200078e0225 */
[----:B------:R-:W-:-:S02]  /*3270*/  F2FP.BF16.F32.PACK_AB R6, R9, R8 ;  /* 0x000000080906723e */ /* 0x000fc400000010ff */
[----:B------:R-:W-:Y:S01]  /*3280*/  F2FP.BF16.F32.PACK_AB R7, R11, R10 ;  /* 0x0000000a0b07723e */ /* 0x000fe200000010ff */
[----:B------:R1:W-:Y:S01]  /*3290*/  STS.128 [R17], R12 ;  /* 0x0000000c11007388 */ /* 0x0003e20000000c00 */
[----:B------:R-:W-:-:S03]  /*32a0*/  NOP ;  /* 0x0000000000007918 */ /* 0x000fc60000000000 */
[----:B------:R1:W-:Y:S01]  /*32b0*/  STS.128 [R37], R4 ;  /* 0x0000000425007388 */ /* 0x0003e20000000c00 */
[----:B------:R2:W-:Y:S06]  /*32c0*/  MEMBAR.ALL.CTA ;  /* 0x0000000000007992 */ /* 0x0005ec0000008000 */
[----:B--2---:R-:W2:Y:S02]  /*32d0*/  FENCE.VIEW.ASYNC.S ;  /* 0x00000000000073c6 */ /* 0x004ea40000000000 */
[----:B--2---:R-:W-:Y:S06]  /*32e0*/  BAR.SYNC.DEFER_BLOCKING 0x8, 0x80 ;  /* 0x0202000000007b1d */ /* 0x004fec0000010000 */
[----:B------:R-:W-:Y:S05]  /*32f0*/  @P1 BRA `(.L_x_47) ;  /* 0x0000000000381947 */ /* 0x000fea0003800000 */
[----:B------:R-:W-:Y:S01]  /*3300*/  ELECT P2, URZ, PT ;  /* 0x0000000000ff782f */ /* 0x000fe20003840000 */
[----:B------:R-:W-:-:S12]  /*3310*/  BSSY.RECONVERGENT B0, `(.L_x_47) ;  /* 0x000000c000007945 */ /* 0x000fd80003800200 */
[----:B------:R-:W-:Y:S05]  /*3320*/  @!P2 BRA `(.L_x_48) ;  /* 0x000000000028a947 */ /* 0x000fea0003800000 */
[----:B------:R-:W2:Y:S01]  /*3330*/  LDCU.64 UR8, c[0x0][0x348] ;  /* 0x00006900ff0877ac */ /* 0x000ea20008000a00 */
[----:B------:R-:W-:Y:S02]  /*3340*/  R2UR UR10, R23 ;  /* 0x00000000170a72ca */ /* 0x000fe400000e0000 */
[----:B------:R-:W-:Y:S02]  /*3350*/  R2UR UR4, R0 ;  /* 0x00000000000472ca */ /* 0x000fe400000e0000 */
[----:B------:R-:W-:Y:S02]  /*3360*/  R2UR UR5, R32 ;  /* 0x00000000200572ca */ /* 0x000fe400000e0000 */
[----:B------:R-:W-:-:S09]  /*3370*/  R2UR UR6, R33 ;  /* 0x00000000210672ca */ /* 0x000fd200000e0000 */
[----:B------:R-:W-:Y:S02]  /*3380*/  ULEA UR4, UR10, UR4, 0xd ;  /* 0x000000040a047291 */ /* 0x000fe4000f8e68ff */
[----:B--2---:R-:W-:-:S04]  /*3390*/  UIADD3 UR8, UP0, UPT, UR8, 0x240, URZ ;  /* 0x0000024008087890 */ /* 0x004fc8000ff1e0ff */
[----:B------:R-:W-:-:S09]  /*33a0*/  UIADD3.X UR9, UPT, UPT, URZ, UR9, URZ, UP0, !UPT ;  /* 0x00000009ff097290 */ /* 0x000fd200087fe4ff */
[----:B------:R2:W-:Y:S02]  /*33b0*/  UTMASTG.2D [UR4], [UR8] ;  /* 0x00000004080073b5 */ /* 0x0005e40008008000 */
[----:B--2---:R0:W-:Y:S02]  /*33c0*/  UTMACMDFLUSH ;  /* 0x00000000000079b7 */ /* 0x0041e40000000000 */
.L_x_48:
[----:B------:R-:W-:Y:S05]  /*33d0*/  BSYNC.RECONVERGENT B0 ;  /* 0x0000000000007941 */ /* 0x000fea0003800200 */
.L_x_47:
[----:B------:R-:W-:Y:S05]  /*33e0*/  @P1 BRA `(.L_x_49) ;  /* 0x0000000000041947 */ /* 0x000fea0003800000 */
[----:B------:R-:W-:-:S04]  /*33f0*/  DEPBAR.LE SB0, 0x1 ;  /* 0x000080400000791a */ /* 0x000fc80000000000 */
.L_x_49:
[----:B------:R-:W-:Y:S01]  /*3400*/  BAR.SYNC.DEFER_BLOCKING 0x8, 0x80 ;  /* 0x0202000000007b1d */ /* 0x000fe20000010000 */
[----:B------:R-:W-:-:S04]  /*3410*/  LOP3.LUT R53, R23, 0x1, RZ, 0xc0, !PT ;  /* 0x0000000117357812 */ /* 0x000fc800078ec0ff */
[----:B------:R-:W-:Y:S01]  /*3420*/  LOP3.LUT R23, R53, 0x1, RZ, 0x3c, !PT ;  /* 0x0000000135177812 */ /* 0x000fe200078e3cff */
[----:B-1----:R-:W1:Y:S04]  /*3430*/  LDTM.x8 R12, tmem[UR7+0x20] ;  /* 0x00002007000c79ee */ /* 0x002e6800081c0000 */
[C---:B------:R-:W-:Y:S02]  /*3440*/  IMAD R34, R23.reuse, 0x2000, R30 ;  /* 0x0000200017227824 */ /* 0x040fe400078e021e */
[----:B------:R-:W-:Y:S02]  /*3450*/  IMAD R50, R23, 0x2000, R0 ;  /* 0x0000200017327824 */ /* 0x000fe400078e0200 */
[----:B------:R-:W-:-:S04]  /*3460*/  IMAD R34, R29, 0x80, R34 ;  /* 0x000000801d227824 */ /* 0x000fc800078e0222 */
[--C-:B------:R-:W-:Y:S02]  /*3470*/  IMAD R37, R28, 0x10, R34.reuse ;  /* 0x000000101c257824 */ /* 0x100fe400078e0222 */
[--C-:B------:R-:W-:Y:S02]  /*3480*/  IMAD R35, R27, 0x10, R34.reuse ;  /* 0x000000101b237824 */ /* 0x100fe400078e0222 */
[C---:B------:R-:W-:Y:S01]  /*3490*/  IMAD.IADD R37, R0.reuse, 0x1, R37 ;  /* 0x0000000100257824 */ /* 0x040fe200078e0225 */
[----:B------:R-:W-:Y:S01]  /*34a0*/  NOP ;  /* 0x0000000000007918 */ /* 0x000fe20000000000 */
[----:B-1----:R-:W1:Y:S01]  /*34b0*/  LDTM.x8 R4, tmem[UR7+0x28] ;  /* 0x00002807000479ee */ /* 0x002e6200081c0000 */
[----:B------:R-:W-:Y:S02]  /*34c0*/  IMAD.IADD R35, R0, 0x1, R35 ;  /* 0x0000000100237824 */ /* 0x000fe400078e0223 */
[--C-:B------:R-:W-:Y:S02]  /*34d0*/  IMAD R39, R26, 0x10, R34.reuse ;  /* 0x000000101a277824 */ /* 0x100fe400078e0222 */
[----:B------:R-:W-:Y:S01]  /*34e0*/  IMAD R51, R25, 0x10, R34 ;  /* 0x0000001019337824 */ /* 0x000fe200078e0222 */
[----:B------:R-:W-:Y:S01]  /*34f0*/  F2FP.BF16.F32.PACK_AB R44, R13, R12 ;  /* 0x0000000c0d2c723e */ /* 0x000fe200000010ff */
[C---:B------:R-:W-:Y:S01]  /*3500*/  IMAD.IADD R39, R0.reuse, 0x1, R39 ;  /* 0x0000000100277824 */ /* 0x040fe200078e0227 */
[----:B------:R-:W-:Y:S01]  /*3510*/  F2FP.BF16.F32.PACK_AB R45, R15, R14 ;  /* 0x0000000e0f2d723e */ /* 0x000fe200000010ff */
[----:B------:R-:W-:Y:S01]  /*3520*/  IMAD.IADD R51, R0, 0x1, R51 ;  /* 0x0000000100337824 */ /* 0x000fe200078e0233 */
[----:B------:R-:W-:-:S02]  /*3530*/  F2FP.BF16.F32.PACK_AB R46, R17, R16 ;  /* 0x00000010112e723e */ /* 0x000fc400000010ff */
[----:B------:R-:W-:-:S05]  /*3540*/  F2FP.BF16.F32.PACK_AB R47, R19, R18 ;  /* 0x00000012132f723e */ /* 0x000fca00000010ff */
[----:B------:R2:W-:Y:S01]  /*3550*/  STS.128 [R37], R44 ;  /* 0x0000002c25007388 */ /* 0x0005e20000000c00 */
[----:B------:R-:W-:Y:S01]  /*3560*/  NOP ;  /* 0x0000000000007918 */ /* 0x000fe20000000000 */
[----:B-1----:R-:W1:Y:S01]  /*3570*/  LDTM.x8 R12, tmem[UR7+0x30] ;  /* 0x00003007000c79ee */ /* 0x002e6200081c0000 */
[----:B------:R-:W-:Y:S02]  /*3580*/  F2FP.BF16.F32.PACK_AB R40, R5, R4 ;  /* 0x000000040528723e */ /* 0x000fe400000010ff */
[----:B------:R-:W-:Y:S02]  /*3590*/  F2FP.BF16.F32.PACK_AB R41, R7, R6 ;  /* 0x000000060729723e */ /* 0x000fe400000010ff */
[----:B------:R-:W-:Y:S02]  /*35a0*/  F2FP.BF16.F32.PACK_AB R42, R9, R8 ;  /* 0x00000008092a723e */ /* 0x000fe400000010ff */
        /* <DEDUP_REMOVED lines=10> */
[----:B-1----:R-:W-:Y:S02]  /*3650*/  F2FP.BF16.F32.PACK_AB R4, R5, R4 ;  /* 0x000000040504723e */ /* 0x002fe400000010ff */
[----:B------:R-:W-:Y:S02]  /*3660*/  F2FP.BF16.F32.PACK_AB R5, R7, R6 ;  /* 0x000000060705723e */ /* 0x000fe400000010ff */
[----:B------:R-:W-:Y:S02]  /*3670*/  F2FP.BF16.F32.PACK_AB R6, R9, R8 ;  /* 0x000000080906723e */ /* 0x000fe400000010ff */
[----:B------:R-:W-:-:S05]  /*3680*/  F2FP.BF16.F32.PACK_AB R7, R11, R10 ;  /* 0x0000000a0b07723e */ /* 0x000fca00000010ff */
[----:B------:R2:W-:Y:S01]  /*3690*/  STS.128 [R51], R4 ;  /* 0x0000000433007388 */ /* 0x0005e20000000c00 */
[----:B------:R1:W-:Y:S06]  /*36a0*/  MEMBAR.ALL.CTA ;  /* 0x0000000000007992 */ /* 0x0003ec0000008000 */
[----:B-1----:R-:W1:Y:S02]  /*36b0*/  FENCE.VIEW.ASYNC.S ;  /* 0x00000000000073c6 */ /* 0x002e640000000000 */
[----:B-1----:R-:W-:Y:S06]  /*36c0*/  BAR.SYNC.DEFER_BLOCKING 0x8, 0x80 ;  /* 0x0202000000007b1d */ /* 0x002fec0000010000 */
[----:B------:R-:W-:Y:S05]  /*36d0*/  @P1 BRA `(.L_x_50) ;  /* 0x0000000000381947 */ /* 0x000fea0003800000 */
[----:B------:R-:W-:Y:S01]  /*36e0*/  ELECT P2, URZ, PT ;  /* 0x0000000000ff782f */ /* 0x000fe20003840000 */
[----:B------:R-:W-:-:S12]  /*36f0*/  BSSY.RECONVERGENT B0, `(.L_x_51) ;  /* 0x000000b000007945 */ /* 0x000fd80003800200 */
[----:B------:R-:W-:Y:S05]  /*3700*/  @!P2 BRA `(.L_x_52) ;  /* 0x000000000024a947 */ /* 0x000fea0003800000 */
[----:B------:R-:W1:Y:S01]  /*3710*/  LDCU.64 UR8, c[0x0][0x348] ;  /* 0x00006900ff0877ac */ /* 0x000e620008000a00 */
[----:B------:R-:W-:Y:S02]  /*3720*/  R2UR UR5, R32 ;  /* 0x00000000200572ca */ /* 0x000fe400000e0000 */
[----:B------:R-:W-:Y:S02]  /*3730*/  R2UR UR4, R50 ;  /* 0x00000000320472ca */ /* 0x000fe400000e0000 */
[----:B------:R-:W-:-:S09]  /*3740*/  R2UR UR6, R33 ;  /* 0x00000000210672ca */ /* 0x000fd200000e0000 */
[----:B------:R-:W-:Y:S02]  /*3750*/  UIADD3 UR5, UPT, UPT, UR5, 0x20, URZ ;  /* 0x0000002005057890 */ /* 0x000fe4000fffe0ff */
[----:B-1----:R-:W-:-:S04]  /*3760*/  UIADD3 UR8, UP0, UPT, UR8, 0x240, URZ ;  /* 0x0000024008087890 */ /* 0x002fc8000ff1e0ff */
[----:B------:R-:W-:-:S09]  /*3770*/  UIADD3.X UR9, UPT, UPT, URZ, UR9, URZ, UP0, !UPT ;  /* 0x00000009ff097290 */ /* 0x000fd200087fe4ff */
[----:B------:R1:W-:Y:S02]  /*3780*/  UTMASTG.2D [UR4], [UR8] ;  /* 0x00000004080073b5 */ /* 0x0003e40008008000 */
[----:B-1----:R0:W-:Y:S02]  /*3790*/  UTMACMDFLUSH ;  /* 0x00000000000079b7 */ /* 0x0021e40000000000 */
.L_x_52:
[----:B------:R-:W-:Y:S05]  /*37a0*/  BSYNC.RECONVERGENT B0 ;  /* 0x0000000000007941 */ /* 0x000fea0003800200 */
.L_x_51:
[----:B------:R-:W-:-:S04]  /*37b0*/  DEPBAR.LE SB0, 0x1 ;  /* 0x000080400000791a */ /* 0x000fc80000000000 */
.L_x_50:
[----:B------:R-:W-:Y:S01]  /*37c0*/  BAR.SYNC.DEFER_BLOCKING 0x8, 0x80 ;  /* 0x0202000000007b1d */ /* 0x000fe20000010000 */
[C---:B------:R-:W-:Y:S02]  /*37d0*/  IMAD R38, R53.reuse, 0x2000, R30 ;  /* 0x0000200035267824 */ /* 0x040fe400078e021e */
[----:B------:R-:W-:Y:S02]  /*37e0*/  IMAD R48, R53, 0x2000, R0 ;  /* 0x0000200035307824 */ /* 0x000fe400078e0200 */
[----:B------:R-:W-:Y:S01]  /*37f0*/  IMAD R38, R29, 0x80, R38 ;  /* 0x000000801d267824 */ /* 0x000fe200078e0226 */
[----:B--2---:R-:W1:Y:S03]  /*3800*/  LDTM.x8 R12, tmem[UR7+0x40] ;  /* 0x00004007000c79ee */ /* 0x004e6600081c0000 */
[----:B------:R-:W-:-:S04]  /*3810*/  IMAD R49, R25, 0x10, R38 ;  /* 0x0000001019317824 */ /* 0x000fc800078e0226 */
[----:B------:R-:W-:Y:S01]  /*3820*/  IMAD.IADD R49, R0, 0x1, R49 ;  /* 0x0000000100317824 */ /* 0x000fe200078e0231 */
[----:B------:R-:W-:Y:S01]  /*3830*/  NOP ;  /* 0x0000000000007918 */ /* 0x000fe20000000000 */
[----:B-1----:R-:W1:Y:S01]  /*3840*/  LDTM.x8 R4, tmem[UR7+0x48] ;  /* 0x00004807000479ee */ /* 0x002e6200081c0000 */
[----:B------:R-:W-:Y:S01]  /*3850*/  F2FP.BF16.F32.PACK_AB R44, R13, R12 ;  /* 0x0000000c0d2c723e */ /* 0x000fe200000010ff */
[----:B------:R-:W-:Y:S01]  /*3860*/  IMAD R13, R28, 0x10, R38 ;  /* 0x000000101c0d7824 */ /* 0x000fe200078e0226 */
[----:B------:R-:W-:Y:S02]  /*3870*/  F2FP.BF16.F32.PACK_AB R45, R15, R14 ;  /* 0x0000000e0f2d723e */ /* 0x000fe400000010ff */
[----:B------:R-:W-:Y:S01]  /*3880*/  F2FP.BF16.F32.PACK_AB R46, R17, R16 ;  /* 0x00000010112e723e */ /* 0x000fe200000010ff */
[----:B------:R-:W-:Y:S01]  /*3890*/  IMAD.IADD R36, R0, 0x1, R13 ;  /* 0x0000000100247824 */ /* 0x000fe200078e020d */
[----:B------:R-:W-:-:S05]  /*38a0*/  F2FP.BF16.F32.PACK_AB R47, R19, R18 ;  /* 0x00000012132f723e */ /* 0x000fca00000010ff */
[----:B------:R2:W-:Y:S01]  /*38b0*/  STS.128 [R36], R44 ;  /* 0x0000002c24007388 */ /* 0x0005e20000000c00 */
        /* <DEDUP_REMOVED lines=11> */
[----:B------:R-:W-:Y:S02]  /*3970*/  F2FP.BF16.F32.PACK_AB R12, R13, R12 ;  /* 0x0000000c0d0c723e */ /* 0x000fe400000010ff */
[----:B------:R-:W-:Y:S02]  /*3980*/  F2FP.BF16.F32.PACK_AB R13, R15, R14 ;  /* 0x0000000e0f0d723e */ /* 0x000fe400000010ff */
[----:B------:R-:W-:Y:S01]  /*3990*/  F2FP.BF16.F32.PACK_AB R14, R17, R16 ;  /* 0x00000010110e723e */ /* 0x000fe200000010ff */
[----:B------:R-:W-:Y:S01]  /*39a0*/  IMAD R17, R26, 0x10, R38 ;  /* 0x000000101a117824 */ /* 0x000fe200078e0226 */
[----:B------:R-:W-:-:S03]  /*39b0*/  F2FP.BF16.F32.PACK_AB R15, R19, R18 ;  /* 0x00000012130f723e */ /* 0x000fc600000010ff */
[----:B------:R-:W-:-:S05]  /*39c0*/  IMAD.IADD R38, R0, 0x1, R17 ;  /* 0x0000000100267824 */ /* 0x000fca00078e0211 */
        /* <DEDUP_REMOVED lines=23> */
.L_x_55:
[----:B------:R-:W-:Y:S05]  /*3b40*/  BSYNC.RECONVERGENT B0 ;  /* 0x0000000000007941 */ /* 0x000fea0003800200 */
.L_x_54:
[----:B------:R-:W-:-:S04]  /*3b50*/  DEPBAR.LE SB0, 0x1 ;  /* 0x000080400000791a */ /* 0x000fc80000000000 */
.L_x_53:
[----:B------:R-:W-:Y:S06]  /*3b60*/  BAR.SYNC.DEFER_BLOCKING 0x8, 0x80 ;  /* 0x0202000000007b1d */ /* 0x000fec0000010000 */
[----:B--2---:R-:W1:Y:S01]  /*3b70*/  LDTM.x8 R12, tmem[UR7+0x60] ;  /* 0x00006007000c79ee */ /* 0x004e6200081c0000 */
[----:B------:R-:W-:Y:S01]  /*3b80*/  NOP ;  /* 0x0000000000007918 */ /* 0x000fe20000000000 */
[----:B-1----:R-:W1:Y:S01]  /*3b90*/  LDTM.x8 R4, tmem[UR7+0x68] ;  /* 0x00006807000479ee */ /* 0x002e6200081c0000 */
[----:B------:R-:W-:Y:S02]  /*3ba0*/  F2FP.BF16.F32.PACK_AB R44, R13, R12 ;  /* 0x0000000c0d2c723e */ /* 0x000fe400000010ff */
[----:B------:R-:W-:-:S02]  /*3bb0*/  F2FP.BF16.F32.PACK_AB R45, R15, R14 ;  /* 0x0000000e0f2d723e */ /* 0x000fc400000010ff */
        /* <DEDUP_REMOVED lines=39> */
.L_x_58:
[----:B------:R-:W-:Y:S05]  /*3e30*/  BSYNC.RECONVERGENT B0 ;  /* 0x0000000000007941 */ /* 0x000fea0003800200 */
.L_x_57:
[----:B------:R-:W-:-:S04]  /*3e40*/  DEPBAR.LE SB0, 0x1 ;  /* 0x000080400000791a */ /* 0x000fc80000000000 */
.L_x_56:
        /* <DEDUP_REMOVED lines=45> */
.L_x_61:
[----:B------:R-:W-:Y:S05]  /*4120*/  BSYNC.RECONVERGENT B0 ;  /* 0x0000000000007941 */ /* 0x000fea0003800200 */
.L_x_60:
[----:B------:R-:W-:-:S04]  /*4130*/  DEPBAR.LE SB0, 0x1 ;  /* 0x000080400000791a */ /* 0x000fc80000000000 */
.L_x_59:
        /* <DEDUP_REMOVED lines=45> */
.L_x_64:
[----:B------:R-:W-:Y:S05]  /*4410*/  BSYNC.RECONVERGENT B0 ;  /* 0x0000000000007941 */ /* 0x000fea0003800200 */
.L_x_63:
[----:B------:R-:W-:-:S04]  /*4420*/  DEPBAR.LE SB0, 0x1 ;  /* 0x000080400000791a */ /* 0x000fc80000000000 */
.L_x_62:
[----:B------:R-:W-:Y:S01]  /*4430*/  BAR.SYNC.DEFER_BLOCKING 0x8, 0x80 ;  /* 0x0202000000007b1d */ /* 0x000fe20000010000 */
[----:B------:R-:W-:-:S05]  /*4440*/  VIADD R2, R2, 0x334a0 ;  /* 0x000334a002027836 */ /* 0x000fca0000000000 */
[----:B------:R-:W-:Y:S01]  /*4450*/  PRMT R2, RZ, 0x654, R2 ;  /* 0x00000654ff027816 */ /* 0x000fe20000000002 */
[----:B--2---:R-:W1:Y:S01]  /*4460*/  LDTM.x8 R12, tmem[UR7+0xc0] ;  /* 0x0000c007000c79ee */ /* 0x004e6200081c0000 */
        /* <DEDUP_REMOVED lines=27> */
[----:B------:R-:W-:Y:S01]  /*4620*/  NOP ;  /* 0x0000000000007918 */ /* 0x000fe20000000000 */
[----:B------:R2:W-:Y:S01]  /*4630*/  SYNCS.ARRIVE.TRANS64.RED.A1T0 RZ, [R2+URZ], RZ ;  /* 0x000000ff02ff79a7 */ /* 0x0005e200081004ff */
        /* <DEDUP_REMOVED lines=16> */
.L_x_66:
[----:B------:R-:W-:Y:S05]  /*4740*/  BSYNC.RECONVERGENT B0 ;  /* 0x0000000000007941 */ /* 0x000fea0003800200 */
.L_x_65:
[----:B------:R-:W-:Y:S02]  /*4750*/  IADD3 R24, PT, PT, R24, 0x94, RZ ;  /* 0x0000009418187810 */ /* 0x000fe40007ffe0ff */
[----:B------:R-:W-:Y:S01]  /*4760*/  IADD3 R31, PT, PT, R31, 0x94, RZ ;  /* 0x000000941f1f7810 */ /* 0x000fe20007ffe0ff */
[----:B------:R-:W-:Y:S06]  /*4770*/  @P0 BRA `(.L_x_67) ;  /* 0xffffffe400800947 */ /* 0x000fec000383ffff */
.L_x_44:
[----:B------:R-:W-:-:S13]  /*4780*/  ISETP.NE.AND P0, PT, R3, 0x3, PT ;  /* 0x000000030300780c */ /* 0x000fda0003f05270 */
[----:B------:R-:W-:Y:S05]  /*4790*/  @P0 EXIT ;  /* 0x000000000000094d */ /* 0x000fea0003800000 */
[----:B------:R-:W-:Y:S05]  /*47a0*/  WARPSYNC.ALL ;  /* 0x0000000000007948 */ /* 0x000fea0003800000 */
[----:B------:R-:W-:Y:S01]  /*47b0*/  NOP ;  /* 0x0000000000007918 */ /* 0x000fe20000000000 */
[----:B------:R-:W1:Y:S01]  /*47c0*/  S2UR UR5, SR_CgaCtaId ;  /* 0x00000000000579c3 */ /* 0x000e620000008800 */
[----:B------:R-:W-:Y:S02]  /*47d0*/  UMOV UR4, 0x50 ;  /* 0x0000005000047882 */ /* 0x000fe40000000000 */
[----:B-1----:R-:W-:-:S09]  /*47e0*/  ULEA UR5, UR5, UR4, 0x18 ;  /* 0x0000000405057291 */ /* 0x002fd2000f8ec0ff */
[----:B--2---:R-:W1:Y:S02]  /*47f0*/  LDS R2, [UR5] ;  /* 0x00000005ff027984 */ /* 0x004e640008000800 */
[----:B-1----:R-:W-:-:S04]  /*4800*/  LOP3.LUT R0, R2, 0xffff, RZ, 0xc0, !PT ;  /* 0x0000ffff02007812 */ /* 0x002fc800078ec0ff */
[----:B------:R-:W-:-:S13]  /*4810*/  ISETP.NE.AND P0, PT, R0, 0xffff, PT ;  /* 0x0000ffff0000780c */ /* 0x000fda0003f05270 */
[----:B------:R-:W-:Y:S05]  /*4820*/  @P0 BRA `(.L_x_68) ;  /* 0x0000000000480947 */ /* 0x000fea0003800000 */
[----:B------:R-:W-:-:S04]  /*4830*/  SHF.R.U32.HI R0, RZ, 0x10, R2 ;  /* 0x00000010ff007819 */ /* 0x000fc80000011602 */
[----:B------:R-:W-:-:S04]  /*4840*/  LOP3.LUT R0, R0, 0x1, RZ, 0xc0, !PT ;  /* 0x0000000100007812 */ /* 0x000fc800078ec0ff */
[----:B------:R-:W-:-:S13]  /*4850*/  ISETP.NE.AND P0, PT, R0, 0x1, PT ;  /* 0x000000010000780c */ /* 0x000fda0003f05270 */
[----:B------:R-:W-:Y:S05]  /*4860*/  @P0 BRA `(.L_x_69) ;  /* 0x00000000002c0947 */ /* 0x000fea0003800000 */
[----:B------:R-:W1:Y:S01]  /*4870*/  S2R R0, SR_LANEID ;  /* 0x0000000000007919 */ /* 0x000e620000000000 */
[----:B------:R-:W-:Y:S01]  /*4880*/  IMAD.MOV.U32 R2, RZ, RZ, -0x20000 ;  /* 0xfffe0000ff027424 */ /* 0x000fe200078e00ff */
[----:B------:R-:W-:Y:S02]  /*4890*/  VOTEU.ANY UR6, UPT, PT ;  /* 0x0000000000067886 */ /* 0x000fe400038e0100 */
[----:B------:R-:W-:Y:S01]  /*48a0*/  UFLO.U32 UR6, UR6 ;  /* 0x00000006000672bd */ /* 0x000fe200080e0000 */
[----:B------:R-:W2:Y:S05]  /*48b0*/  REDUX UR4, R2 ;  /* 0x00000000020473c4 */ /* 0x000eaa0000000000 */
[----:B-1----:R-:W-:-:S02]  /*48c0*/  ISETP.EQ.U32.AND P0, PT, R0, UR6, PT ;  /* 0x0000000600007c0c */ /* 0x002fc4000bf02070 */
[----:B--2---:R-:W-:Y:S01]  /*48d0*/  MOV R0, UR4 ;  /* 0x0000000400007c02 */ /* 0x004fe20008000f00 */
[----:B------:R-:W-:-:S05]  /*48e0*/  UMOV UR4, 0xfffe0000 ;  /* 0xfffe000000047882 */ /* 0x000fca0000000000 */
[----:B------:R1:W-:Y:S05]  /*48f0*/  UTCATOMSWS.AND URZ, UR4 ;  /* 0x0000000400ff79e3 */ /* 0x0003ea0008000000 */
[----:B------:R1:W-:Y:S01]  /*4900*/  @P0 ATOMS.AND RZ, [UR5], R0 ;  /* 0x00000000ffff098c */ /* 0x0003e2000a800005 */
[----:B------:R-:W-:Y:S05]  /*4910*/  BRA `(.L_x_70) ;  /* 0x0000000000147947 */ /* 0x000fea0003800000 */
.L_x_69:
[----:B------:R-:W-:Y:S02]  /*4920*/  MOV R2, 0x4940 ;  /* 0x0000494000027802 */ /* 0x000fe40000000f00 */
[----:B------:R-:W-:Y:S05]  /*4930*/  CALL.REL.NOINC `($__internal_0_$__cuda_sm10x_tcgen05_guardrail_trap_col_being_dealloced_not_returned_by_alloc) ;  /* 0x00000004003c7944 */ /* 0x000fea0003c00000 */
[----:B------:R-:W-:Y:S05]  /*4940*/  BRA `(.L_x_70) ;  /* 0x0000000000087947 */ /* 0x000fea0003800000 */
.L_x_68:
[----:B------:R-:W-:Y:S02]  /*4950*/  MOV R2, 0x4970 ;  /* 0x0000497000027802 */ /* 0x000fe40000000f00 */
[----:B------:R-:W-:Y:S05]  /*4960*/  CALL.REL.NOINC `($__internal_2_$__cuda_sm10x_tcgen05_guardrail_trap_unallocated_columns_being_dealloced) ;  /* 0x0000000400487944 */ /* 0x000fea0003c00000 */
.L_x_70:
[----:B------:R-:W-:Y:S01]  /*4970*/  NOP ;  /* 0x0000000000007918 */ /* 0x000fe20000000000 */
[----:B-1----:R-:W-:Y:S05]  /*4980*/  EXIT ;  /* 0x000000000000794d */ /* 0x002fea0003800000 */
.L_x_13:
[----:B------:R-:W-:-:S07]  /*4990*/  MOV R7, R6 ;  /* 0x0000000600077202 */ /* 0x000fce0000000f00 */
.L_x_71:
[----:B-1----:R1:W2:Y:S02]  /*49a0*/  SYNCS.PHASECHK.TRANS64.TRYWAIT P0, [R3+URZ], R7 ;  /* 0x00000007030075a7 */ /* 0x0022a400080011ff */
[----:B--2---:R-:W-:Y:S05]  /*49b0*/  @!P0 NANOSLEEP.SYNCS 0x989680 ;  /* 0x009896800000895d */ /* 0x004fea0003900000 */
[----:B------:R-:W2:Y:S02]  /*49c0*/  @!P0 SYNCS.PHASECHK.TRANS64 P0, [R3+URZ], R7 ;  /* 0x00000007030085a7 */ /* 0x000ea400080010ff */
[----:B--2---:R-:W-:Y:S05]  /*49d0*/  @!P0 BRA `(.L_x_71) ;  /* 0xfffffffc00f08947 */ /* 0x004fea000383ffff */
[----:B------:R-:W-:Y:S05]  /*49e0*/  BRA `(.L_x_12) ;  /* 0xffffffbc00687947 */ /* 0x000fea000383ffff */
.L_x_16:
[----:B------:R-:W-:-:S07]  /*49f0*/  MOV R3, R2 ;  /* 0x0000000200037202 */ /* 0x000fce0000000f00 */
.L_x_72:
[----:B-1----:R1:W2:Y:S02]  /*4a00*/  SYNCS.PHASECHK.TRANS64.TRYWAIT P0, [R7+URZ], R3 ;  /* 0x00000003070075a7 */ /* 0x0022a400080011ff */
[----:B--2---:R-:W-:Y:S05]  /*4a10*/  @!P0 NANOSLEEP.SYNCS 0x989680 ;  /* 0x009896800000895d */ /* 0x004fea0003900000 */
[----:B------:R-:W2:Y:S02]  /*4a20*/  @!P0 SYNCS.PHASECHK.TRANS64 P0, [R7+URZ], R3 ;  /* 0x00000003070085a7 */ /* 0x000ea400080010ff */
[----:B--2---:R-:W-:Y:S05]  /*4a30*/  @!P0 BRA `(.L_x_72) ;  /* 0xfffffffc00f08947 */ /* 0x004fea000383ffff */
[----:B------:R-:W-:Y:S05]  /*4a40*/  BRA `(.L_x_15) ;  /* 0xffffffbc00d07947 */ /* 0x000fea000383ffff */
.L_x_24:
[----:B------:R-:W-:-:S07]  /*4a50*/  MOV R4, R5 ;  /* 0x0000000500047202 */ /* 0x000fce0000000f00 */
.L_x_73:
[----:B-1----:R1:W2:Y:S02]  /*4a60*/  SYNCS.PHASECHK.TRANS64.TRYWAIT P0, [R2+URZ+0x33400], R5 ;  /* 0x03340005020075a7 */ /* 0x0022a400080011ff */
[----:B--2---:R-:W-:Y:S05]  /*4a70*/  @!P0 NANOSLEEP.SYNCS 0x989680 ;  /* 0x009896800000895d */ /* 0x004fea0003900000 */
[----:B------:R-:W2:Y:S02]  /*4a80*/  @!P0 SYNCS.PHASECHK.TRANS64 P0, [R2+URZ+0x33400], R5 ;  /* 0x03340005020085a7 */ /* 0x000ea400080010ff */
[----:B--2---:R-:W-:Y:S05]  /*4a90*/  @!P0 BRA `(.L_x_73) ;  /* 0xfffffffc00f08947 */ /* 0x004fea000383ffff */
[----:B------:R-:W-:Y:S05]  /*4aa0*/  BRA `(.L_x_74) ;  /* 0xffffffc4000c7947 */ /* 0x000fea000383ffff */
.L_x_29:
[----:B------:R-:W-:Y:S02]  /*4ab0*/  MOV R8, UR10 ;  /* 0x0000000a00087c02 */ /* 0x000fe40008000f00 */
[----:B------:R-:W-:Y:S02]  /*4ac0*/  MOV R9, UR10 ;  /* 0x0000000a00097c02 */ /* 0x000fe40008000f00 */
[----:B------:R-:W-:-:S07]  /*4ad0*/  MOV R4, UR8 ;  /* 0x0000000800047c02 */ /* 0x000fce0008000f00 */
.L_x_75:
[----:B-1----:R1:W2:Y:S02]  /*4ae0*/  SYNCS.PHASECHK.TRANS64.TRYWAIT P1, [R4+URZ+0x334a0], R9 ;  /* 0x0334a009040075a7 */ /* 0x0022a400080211ff */
[----:B--2---:R-:W-:Y:S05]  /*4af0*/  @!P1 NANOSLEEP.SYNCS 0x989680 ;  /* 0x009896800000995d */ /* 0x004fea0003900000 */
[----:B------:R-:W2:Y:S02]  /*4b00*/  @!P1 SYNCS.PHASECHK.TRANS64 P1, [R4+URZ+0x334a0], R9 ;  /* 0x0334a009040095a7 */ /* 0x000ea400080210ff */
[----:B--2---:R-:W-:Y:S05]  /*4b10*/  @!P1 BRA `(.L_x_75) ;  /* 0xfffffffc00f09947 */ /* 0x004fea000383ffff */
[----:B------:R-:W-:Y:S05]  /*4b20*/  BRA `(.L_x_76) ;  /* 0xffffffc800ac7947 */ /* 0x000fea000383ffff */
.L_x_30:
[----:B------:R-:W-:Y:S02]  /*4b30*/  MOV R5, UR11 ;  /* 0x0000000b00057c02 */ /* 0x000fe40008000f00 */
[----:B------:R-:W-:Y:S07]  /*4b40*/  MOV R8, R9 ;  /* 0x0000000900087202 */ /* 0x000fee0000000f00 */
.L_x_77:
[----:B-1----:R1:W2:Y:S02]  /*4b50*/  SYNCS.PHASECHK.TRANS64.TRYWAIT P1, [R5+URZ+0x33460], R9 ;  /* 0x03346009050075a7 */ /* 0x0022a400080211ff */
[----:B--2---:R-:W-:Y:S05]  /*4b60*/  @!P1 NANOSLEEP.SYNCS 0x989680 ;  /* 0x009896800000995d */ /* 0x004fea0003900000 */
[----:B------:R-:W2:Y:S02]  /*4b70*/  @!P1 SYNCS.PHASECHK.TRANS64 P1, [R5+URZ+0x33460], R9 ;  /* 0x03346009050095a7 */ /* 0x000ea400080210ff */
[----:B--2---:R-:W-:Y:S05]  /*4b80*/  @!P1 BRA `(.L_x_77) ;  /* 0xfffffffc00f09947 */ /* 0x004fea000383ffff */
[----:B------:R-:W-:Y:S05]  /*4b90*/  BRA `(.L_x_78) ;  /* 0xffffffc800b07947 */ /* 0x000fea000383ffff */
.L_x_32:
[----:B------:R-:W-:Y:S02]  /*4ba0*/  MOV R5, UR14 ;  /* 0x0000000e00057c02 */ /* 0x000fe40008000f00 */
[----:B------:R-:W-:Y:S07]  /*4bb0*/  MOV R8, R9 ;  /* 0x0000000900087202 */ /* 0x000fee0000000f00 */
.L_x_79:
[----:B-1----:R1:W2:Y:S02]  /*4bc0*/  SYNCS.PHASECHK.TRANS64.TRYWAIT P1, [R5+URZ+0x33460], R9 ;  /* 0x03346009050075a7 */ /* 0x0022a400080211ff */
[----:B--2---:R-:W-:Y:S05]  /*4bd0*/  @!P1 NANOSLEEP.SYNCS 0x989680 ;  /* 0x009896800000995d */ /* 0x004fea0003900000 */
[----:B------:R-:W2:Y:S02]  /*4be0*/  @!P1 SYNCS.PHASECHK.TRANS64 P1, [R5+URZ+0x33460], R9 ;  /* 0x03346009050095a7 */ /* 0x000ea400080210ff */
[----:B--2---:R-:W-:Y:S05]  /*4bf0*/  @!P1 BRA `(.L_x_79) ;  /* 0xfffffffc00f09947 */ /* 0x004fea000383ffff */
[----:B------:R-:W-:Y:S05]  /*4c00*/  BRA `(.L_x_80) ;  /* 0xffffffcc008c7947 */ /* 0x000fea000383ffff */
.L_x_37:
[-C--:B------:R-:W-:Y:S02]  /*4c10*/  MOV R22, R4.reuse ;  /* 0x0000000400167202 */ /* 0x080fe40000000f00 */
[----:B------:R-:W-:Y:S07]  /*4c20*/  MOV R23, R4 ;  /* 0x0000000400177202 */ /* 0x000fee0000000f00 */
.L_x_81:
[----:B-1----:R1:W2:Y:S02]  /*4c30*/  SYNCS.PHASECHK.TRANS64.TRYWAIT P0, [R17+URZ+0x30], R23 ;  /* 0x00003017110075a7 */ /* 0x0022a400080011ff */
[----:B--2---:R-:W-:Y:S05]  /*4c40*/  @!P0 NANOSLEEP.SYNCS 0x989680 ;  /* 0x009896800000895d */ /* 0x004fea0003900000 */
[----:B------:R-:W2:Y:S02]  /*4c50*/  @!P0 SYNCS.PHASECHK.TRANS64 P0, [R17+URZ+0x30], R23 ;  /* 0x00003017110085a7 */ /* 0x000ea400080010ff */
[----:B--2---:R-:W-:Y:S05]  /*4c60*/  @!P0 BRA `(.L_x_81) ;  /* 0xfffffffc00f08947 */ /* 0x004fea000383ffff */
[----:B------:R-:W-:Y:S05]  /*4c70*/  BRA `(.L_x_82) ;  /* 0xffffffd400347947 */ /* 0x000fea000383ffff */
.L_x_38:
[-C--:B------:R-:W-:Y:S02]  /*4c80*/  MOV R26, R19.reuse ;  /* 0x00000013001a7202 */ /* 0x080fe40000000f00 */
[----:B------:R-:W-:Y:S07]  /*4c90*/  MOV R27, R19 ;  /* 0x00000013001b7202 */ /* 0x000fee0000000f00 */
.L_x_83:
[----:B-1----:R1:W2:Y:S02]  /*4ca0*/  SYNCS.PHASECHK.TRANS64.TRYWAIT P0, [R28+URZ+0x30], R27 ;  /* 0x0000301b1c0075a7 */ /* 0x0022a400080011ff */
[----:B--2---:R-:W-:Y:S05]  /*4cb0*/  @!P0 NANOSLEEP.SYNCS 0x989680 ;  /* 0x009896800000895d */ /* 0x004fea0003900000 */
[----:B------:R-:W2:Y:S02]  /*4cc0*/  @!P0 SYNCS.PHASECHK.TRANS64 P0, [R28+URZ+0x30], R27 ;  /* 0x0000301b1c0085a7 */ /* 0x000ea400080010ff */
[----:B--2---:R-:W-:Y:S05]  /*4cd0*/  @!P0 BRA `(.L_x_83) ;  /* 0xfffffffc00f08947 */ /* 0x004fea000383ffff */
[----:B------:R-:W-:Y:S05]  /*4ce0*/  BRA `(.L_x_84) ;  /* 0xffffffd800107947 */ /* 0x000fea000383ffff */
.L_x_39:
[-C--:B-1----:R-:W-:Y:S02]  /*4cf0*/  MOV R28, R19.reuse ;  /* 0x00000013001c7202 */ /* 0x082fe40000000f00 */
[----:B------:R-:W-:Y:S07]  /*4d00*/  MOV R29, R19 ;  /* 0x00000013001d7202 */ /* 0x000fee0000000f00 */
.L_x_85:
[----:B-1----:R1:W2:Y:S02]  /*4d10*/  SYNCS.PHASECHK.TRANS64.TRYWAIT P1, [R26+URZ+0x30], R29 ;  /* 0x0000301d1a0075a7 */ /* 0x0022a400080211ff */
[----:B--2---:R-:W-:Y:S05]  /*4d20*/  @!P1 NANOSLEEP.SYNCS 0x989680 ;  /* 0x009896800000995d */ /* 0x004fea0003900000 */
[----:B------:R-:W2:Y:S02]  /*4d30*/  @!P1 SYNCS.PHASECHK.TRANS64 P1, [R26+URZ+0x30], R29 ;  /* 0x0000301d1a0095a7 */ /* 0x000ea400080210ff */
[----:B--2---:R-:W-:Y:S05]  /*4d40*/  @!P1 BRA `(.L_x_85) ;  /* 0xfffffffc00f09947 */ /* 0x004fea000383ffff */
[----:B------:R-:W-:Y:S05]  /*4d50*/  BRA `(.L_x_86) ;  /* 0xffffffd800807947 */ /* 0x000fea000383ffff */
.L_x_40:
[-C--:B------:R-:W-:Y:S02]  /*4d60*/  MOV R26, R7.reuse ;  /* 0x00000007001a7202 */ /* 0x080fe40000000f00 */
[----:B------:R-:W-:Y:S07]  /*4d70*/  MOV R27, R7 ;  /* 0x00000007001b7202 */ /* 0x000fee0000000f00 */
.L_x_87:
[----:B-1----:R1:W2:Y:S02]  /*4d80*/  SYNCS.PHASECHK.TRANS64.TRYWAIT P0, [R28+URZ+0x30], R27 ;  /* 0x0000301b1c0075a7 */ /* 0x0022a400080011ff */
[----:B--2---:R-:W-:Y:S05]  /*4d90*/  @!P0 NANOSLEEP.SYNCS 0x989680 ;  /* 0x009896800000895d */ /* 0x004fea0003900000 */
[----:B------:R-:W2:Y:S02]  /*4da0*/  @!P0 SYNCS.PHASECHK.TRANS64 P0, [R28+URZ+0x30], R27 ;  /* 0x0000301b1c0085a7 */ /* 0x000ea400080010ff */
[----:B--2---:R-:W-:Y:S05]  /*4db0*/  @!P0 BRA `(.L_x_87) ;  /* 0xfffffffc00f08947 */ /* 0x004fea000383ffff */
[----:B------:R-:W-:Y:S05]  /*4dc0*/  BRA `(.L_x_88) ;  /* 0xffffffd800d07947 */ /* 0x000fea000383ffff */
.L_x_45:
[----:B------:R-:W-:-:S07]  /*4dd0*/  MOV R6, R7 ;  /* 0x0000000700067202 */ /* 0x000fce0000000f00 */
.L_x_89:
[----:B-1----:R1:W2:Y:S02]  /*4de0*/  SYNCS.PHASECHK.TRANS64.TRYWAIT P2, [R2+URZ+0x33490], R7 ;  /* 0x03349007020075a7 */ /* 0x0022a400080411ff */
[----:B--2---:R-:W-:Y:S05]  /*4df0*/  @!P2 NANOSLEEP.SYNCS 0x989680 ;  /* 0x009896800000a95d */ /* 0x004fea0003900000 */
[----:B------:R-:W2:Y:S02]  /*4e00*/  @!P2 SYNCS.PHASECHK.TRANS64 P2, [R2+URZ+0x33490], R7 ;  /* 0x033490070200a5a7 */ /* 0x000ea400080410ff */
[----:B--2---:R-:W-:Y:S05]  /*4e10*/  @!P2 BRA `(.L_x_89) ;  /* 0xfffffffc00f0a947 */ /* 0x004fea000383ffff */
[----:B------:R-:W-:Y:S05]  /*4e20*/  BRA `(.L_x_90) ;  /* 0xffffffe000247947 */ /* 0x000fea000383ffff */
        .weak           $__internal_0_$__cuda_sm10x_tcgen05_guardrail_trap_col_being_dealloced_not_returned_by_alloc
        .type           $__internal_0_$__cuda_sm10x_tcgen05_guardrail_trap_col_being_dealloced_not_returned_by_alloc,@function
        .size           $__internal_0_$__cuda_sm10x_tcgen05_guardrail_trap_col_being_dealloced_not_returned_by_alloc,($__internal_1_$__cuda_sm10x_tcgen05_guardrail_trap_phase_invalid_during_alloc - $__internal_0_$__cuda_sm10x_tcgen05_guardrail_trap_col_being_dealloced_not_returned_by_alloc)
$__internal_0_$__cuda_sm10x_tcgen05_guardrail_trap_col_being_dealloced_not_returned_by_alloc:
[----:B------:R-:W-:Y:S05]  /*4e30*/  BPT.TRAP 0x1 ;  /* 0x000000040000795c */ /* 0x000fea0000300000 */
[----:B------:R-:W-:-:S04]  /*4e40*/  HFMA2 R3, -RZ, RZ, 0, 0 ;  /* 0x00000000ff037431 */ /* 0x000fc800000001ff */
[----:B------:R-:W-:Y:S05]  /*4e50*/  RET.REL.NODEC R2 `(_ZN9deep_gemm24sm100_fp8_gemm_1d1d_implILN4cute4UMMA5MajorE0ELS3_0ELj0ELj4096ELj7168ELj128ELj224ELj128ELj1ELj128ELj128ELj64ELj6ELj128ELj128ELj2ELb0ELj148ELNS_8GemmTypeE0ELb0EN7cutlass10bfloat16_tENS_16EpilogueIdentityEEEvPijjj14CUtensorMap_stS9_S9_S9_S9_) ;  /* 0xffffffb002687950 */ /* 0x000fea0003c3ffff */
        .weak           $__internal_1_$__cuda_sm10x_tcgen05_guardrail_trap_phase_invalid_during_alloc
        .type           $__internal_1_$__cuda_sm10x_tcgen05_guardrail_trap_phase_invalid_during_alloc,@function
        .size           $__internal_1_$__cuda_sm10x_tcgen05_guardrail_trap_phase_invalid_during_alloc,($__internal_2_$__cuda_sm10x_tcgen05_guardrail_trap_unallocated_columns_being_dealloced - $__internal_1_$__cuda_sm10x_tcgen05_guardrail_trap_phase_invalid_during_alloc)
$__internal_1_$__cuda_sm10x_tcgen05_guardrail_trap_phase_invalid_during_alloc:
[----:B------:R-:W-:Y:S05]  /*4e60*/  BPT.TRAP 0x1 ;  /* 0x000000040000795c */ /* 0x000fea0000300000 */
[----:B------:R-:W-:-:S04]  /*4e70*/  MOV R3, 0x0 ;  /* 0x0000000000037802 */ /* 0x000fc80000000f00 */
[----:B------:R-:W-:Y:S05]  /*4e80*/  RET.REL.NODEC R2 `(_ZN9deep_gemm24sm100_fp8_gemm_1d1d_implILN4cute4UMMA5MajorE0ELS3_0ELj0ELj4096ELj7168ELj128ELj224ELj128ELj1ELj128ELj128ELj64ELj6ELj128ELj128ELj2ELb0ELj148ELNS_8GemmTypeE0ELb0EN7cutlass10bfloat16_tENS_16EpilogueIdentityEEEvPijjj14CUtensorMap_stS9_S9_S9_S9_) ;  /* 0xffffffb0025c7950 */ /* 0x000fea0003c3ffff */
        .weak           $__internal_2_$__cuda_sm10x_tcgen05_guardrail_trap_unallocated_columns_being_dealloced
        .type           $__internal_2_$__cuda_sm10x_tcgen05_guardrail_trap_unallocated_columns_being_dealloced,@function
        .size           $__internal_2_$__cuda_sm10x_tcgen05_guardrail_trap_unallocated_columns_being_dealloced,($__internal_3_$__cuda_sm20_div_u16 - $__internal_2_$__cuda_sm10x_tcgen05_guardrail_trap_unallocated_columns_being_dealloced)
$__internal_2_$__cuda_sm10x_tcgen05_guardrail_trap_unallocated_columns_being_dealloced:
[----:B------:R-:W-:Y:S05]  /*4e90*/  BPT.TRAP 0x1 ;  /* 0x000000040000795c */ /* 0x000fea0000300000 */
[----:B------:R-:W-:-:S04]  /*4ea0*/  HFMA2 R3, -RZ, RZ, 0, 0 ;  /* 0x00000000ff037431 */ /* 0x000fc800000001ff */
[----:B------:R-:W-:Y:S05]  /*4eb0*/  RET.REL.NODEC R2 `(_ZN9deep_gemm24sm100_fp8_gemm_1d1d_implILN4cute4UMMA5MajorE0ELS3_0ELj0ELj4096ELj7168ELj128ELj224ELj128ELj1ELj128ELj128ELj64ELj6ELj128ELj128ELj2ELb0ELj148ELNS_8GemmTypeE0ELb0EN7cutlass10bfloat16_tENS_16EpilogueIdentityEEEvPijjj14CUtensorMap_stS9_S9_S9_S9_) ;  /* 0xffffffb002507950 */ /* 0x000fea0003c3ffff */
        .weak           $__internal_3_$__cuda_sm20_div_u16
        .type           $__internal_3_$__cuda_sm20_div_u16,@function
        .size           $__internal_3_$__cuda_sm20_div_u16,(.L_x_95 - $__internal_3_$__cuda_sm20_div_u16)
$__internal_3_$__cuda_sm20_div_u16:
[----:B------:R-:W1:Y:S01]  /*4ec0*/  I2F.U16 R13, R35 ;  /* 0x00000023000d7306 */ /* 0x000e620000101000 */
[----:B------:R-:W-:-:S07]  /*4ed0*/  IMAD.MOV.U32 R5, RZ, RZ, 0x4b800000 ;  /* 0x4b800000ff057424 */ /* 0x000fce00078e00ff */
[----:B------:R-:W-:Y:S01]  /*4ee0*/  I2F.U16.RZ R12, R12 ;  /* 0x0000000c000c7306 */ /* 0x000fe2000010d000 */
[C---:B-1----:R-:W-:Y:S02]  /*4ef0*/  FSETP.GEU.AND P1, PT, |R13|.reuse, 1.175494350822287508e-38, PT ;  /* 0x008000000d00780b */ /* 0x042fe40003f2e200 */
[----:B------:R-:W-:Y:S02]  /*4f00*/  FSETP.GT.AND P2, PT, |R13|, 8.50705917302346158658e+37, PT ;  /* 0x7e8000000d00780b */ /* 0x000fe40003f44200 */
[----:B------:R-:W-:Y:S02]  /*4f10*/  FSEL R5, R5, 1, !P1 ;  /* 0x3f80000005057808 */ /* 0x000fe40004800000 */
[----:B------:R-:W-:Y:S02]  /*4f20*/  ISETP.NE.U32.AND P1, PT, R35, RZ, PT ;  /* 0x000000ff2300720c */ /* 0x000fe40003f25070 */
[----:B------:R-:W-:-:S05]  /*4f30*/  FSEL R14, R5, 0.25, !P2 ;  /* 0x3e800000050e7808 */ /* 0x000fca0005000000 */
[----:B------:R-:W-:-:S06]  /*4f40*/  FMUL R5, R13, R14 ;  /* 0x0000000e0d057220 */ /* 0x000fcc0000400000 */
[----:B------:R-:W1:Y:S02]  /*4f50*/  MUFU.RCP R5, R5 ;  /* 0x0000000500057308 */ /* 0x000e640000001000 */
[----:B-1----:R-:W-:Y:S01]  /*4f60*/  FMUL R13, R14, R5 ;  /* 0x000000050e0d7220 */ /* 0x002fe20000400000 */
[----:B------:R-:W-:-:S03]  /*4f70*/  IMAD.MOV.U32 R5, RZ, RZ, 0x0 ;  /* 0x00000000ff057424 */ /* 0x000fc600078e00ff */
[----:B------:R-:W-:-:S04]  /*4f80*/  VIADD R13, R13, 0x2 ;  /* 0x000000020d0d7836 */ /* 0x000fc80000000000 */
[----:B------:R-:W-:-:S04]  /*4f90*/  FMUL.RZ R13, R12, R13 ;  /* 0x0000000d0c0d7220 */ /* 0x000fc8000040c000 */
[----:B------:R-:W1:Y:S02]  /*4fa0*/  F2I.U32.TRUNC.NTZ R36, R13 ;  /* 0x0000000d00247305 */ /* 0x000e64000020f000 */
[----:B-1----:R-:W-:Y:S02]  /*4fb0*/  LOP3.LUT R36, R36, 0xffff, RZ, 0xc0, !PT ;  /* 0x0000ffff24247812 */ /* 0x002fe400078ec0ff */
[----:B------:R-:W-:Y:S01]  /*4fc0*/  @!P1 MOV R36, 0xffffffff ;  /* 0xffffffff00249802 */ /* 0x000fe20000000f00 */
[----:B------:R-:W-:Y:S06]  /*4fd0*/  RET.REL.NODEC R4 `(_ZN9deep_gemm24sm100_fp8_gemm_1d1d_implILN4cute4UMMA5MajorE0ELS3_0ELj0ELj4096ELj7168ELj128ELj224ELj128ELj1ELj128ELj128ELj64ELj6ELj128ELj128ELj2ELb0ELj148ELNS_8GemmTypeE0ELb0EN7cutlass10bfloat16_tENS_16EpilogueIdentityEEEvPijjj14CUtensorMap_stS9_S9_S9_S9_) ;  /* 0xffffffb004087950 */ /* 0x000fec0003c3ffff */
.L_x_91:
[----:B------:R-:W-:-:S00]  /*4fe0*/  BRA `(.L_x_91) ;  /* 0xfffffffc00fc7947 */ /* 0x000fc0000383ffff */
[----:B------:R-:W-:-:S00]  /*4ff0*/  NOP ;  /* 0x0000000000007918 */ /* 0x000fc00000000000 */
        /* <DEDUP_REMOVED lines=8> */
.L_x_95:


//--------------------- .nv.shared._ZN9deep_gemm24sm100_fp8_gemm_1d1d_implILN4cute4UMMA5MajorE0ELS3_0ELj0ELj4096ELj7168ELj128ELj224ELj128ELj1ELj128ELj128ELj64ELj6ELj128ELj128ELj2ELb0ELj148ELNS_8GemmTypeE0ELb0EN7cutlass10bfloat16_tENS_16EpilogueIdentityEEEvPijjj14CUtensorMap_stS9_S9_S9_S9_ --------------------------
	.section	.nv.shared._ZN9deep_gemm24sm100_fp8_gemm_1d1d_implILN4cute4UMMA5MajorE0ELS3_0ELj0ELj4096ELj7168ELj128ELj224ELj128ELj1ELj128ELj128ELj64ELj6ELj128ELj128ELj2ELb0ELj148ELNS_8GemmTypeE0ELb0EN7cutlass10bfloat16_tENS_16EpilogueIdentityEEEvPijjj14CUtensorMap_stS9_S9_S9_S9_,"aw",@nobits
	.sectionflags	@""
	.align	1024
	.zero		1024


//--------------------- .nv.shared.reserved.0     --------------------------
	.section	.nv.shared.reserved.0,"aw",@nobits
	.align	8
	.weak		__nv_reservedSMEM_offset_0_alias
	.size		__nv_reservedSMEM_offset_0_alias, 0, 64
	.other		__nv_reservedSMEM_offset_0_alias,@"STO_CUDA_RESERVED_SHARED STV_DEFAULT"
__nv_reservedSMEM_offset_0_alias:
	.zero		0
.nv.shared.reserved.0:
	.zero		64
	.weak		__nv_reservedSMEM_allocation_phase
	.type		__nv_reservedSMEM_allocation_phase,@object
	.size		__nv_reservedSMEM_allocation_phase,(.L_0 - __nv_reservedSMEM_allocation_phase)
__nv_reservedSMEM_allocation_phase:
	.zero		1
.L_0:
	.zero		7
	.weak		__nv_reservedSMEM_devtool_atexit_pc
	.type		__nv_reservedSMEM_devtool_atexit_pc,@object
	.size		__nv_reservedSMEM_devtool_atexit_pc,(__nv_reservedSMEM_allocation_mask - __nv_reservedSMEM_devtool_atexit_pc)
__nv_reservedSMEM_devtool_atexit_pc:
	.zero		8
	.weak		__nv_reservedSMEM_allocation_mask
	.type		__nv_reservedSMEM_allocation_mask,@object
	.size		__nv_reservedSMEM_allocation_mask,(.L_2 - __nv_reservedSMEM_allocation_mask)
__nv_reservedSMEM_allocation_mask:
	.zero		4
.L_2:
	.zero		4
	.weak		__nv_reservedSMEM_tmem_allocation_pipeline_mbarrier
	.type		__nv_reservedSMEM_tmem_allocation_pipeline_mbarrier,@object
	.size		__nv_reservedSMEM_tmem_allocation_pipeline_mbarrier,(__nv_reservedSMEM_tmem_allocation_pipeline_mbarrier_parity - __nv_reservedSMEM_tmem_allocation_pipeline_mbarrier)
__nv_reservedSMEM_tmem_allocation_pipeline_mbarrier:
	.zero		8
	.weak		__nv_reservedSMEM_tmem_allocation_pipeline_mbarrier_parity
	.type		__nv_reservedSMEM_tmem_allocation_pipeline_mbarrier_parity,@object
	.size		__nv_reservedSMEM_tmem_allocation_pipeline_mbarrier_parity,(.L_4 - __nv_reservedSMEM_tmem_allocation_pipeline_mbarrier_parity)
__nv_reservedSMEM_tmem_allocation_pipeline_mbarrier_parity:
	.zero		4
.L_4:


//--------------------- .nv.global                --------------------------
	.section	.nv.global,"aw",@nobits
.nv.global:
	.type		_ZN47_INTERNAL_4b4a7333_9_kernel_cu_8bceba20_28962614cute1_E,@object
	.size		_ZN47_INTERNAL_4b4a7333_9_kernel_cu_8bceba20_28962614cute1_E,(_ZN47_INTERNAL_4b4a7333_9_kernel_cu_8bceba20_28962614cuda3std3__45__cpo6cbeginE - _ZN47_INTERNAL_4b4a7333_9_kernel_cu_8bceba20_28962614cute1_E)
_ZN47_INTERNAL_4b4a7333_9_kernel_cu_8bceba20_28962614cute1_E:
	.zero		1
	.type		_ZN47_INTERNAL_4b4a7333_9_kernel_cu_8bceba20_28962614cuda3std3__45__cpo6cbeginE,@object
	.size		_ZN47_INTERNAL_4b4a7333_9_kernel_cu_8bceba20_28962614cuda3std3__45__cpo6cbeginE,(_ZN47_INTERNAL_4b4a7333_9_kernel_cu_8bceba20_28962614cuda3std3__48in_placeE - _ZN47_INTERNAL_4b4a7333_9_kernel_cu_8bceba20_28962614cuda3std3__45__cpo6cbeginE)
_ZN47_INTERNAL_4b4a7333_9_kernel_cu_8bceba20_28962614cuda3std3__45__cpo6cbeginE:
	.zero		1
	.type		_ZN47_INTERNAL_4b4a7333_9_kernel_cu_8bceba20_28962614cuda3std3__48in_placeE,@object
	.size		_ZN47_INTERNAL_4b4a7333_9_kernel_cu_8bceba20_28962614cuda3std3__48in_placeE,(_ZN47_INTERNAL_4b4a7333_9_kernel_cu_8bceba20_28962614cuda3std6ranges3__45__cpo9iter_moveE - _ZN47_INTERNAL_4b4a7333_9_kernel_cu_8bceba20_28962614cuda3std3__48in_placeE)
_ZN47_INTERNAL_4b4a7333_9_kernel_cu_8bceba20_28962614cuda3std3__48in_placeE:
	.zero		1
	.type		_ZN47_INTERNAL_4b4a7333_9_kernel_cu_8bceba20_28962614cuda3std6ranges3__45__cpo9iter_moveE,@object
	.size		_ZN47_INTERNAL_4b4a7333_9_kernel_cu_8bceba20_28962614cuda3std6ranges3__45__cpo9iter_moveE,(_ZN47_INTERNAL_4b4a7333_9_kernel_cu_8bceba20_28962614cuda3std3__45__cpo5beginE - _ZN47_INTERNAL_4b4a7333_9_kernel_cu_8bceba20_28962614cuda3std6ranges3__45__cpo9iter_moveE)
_ZN47_INTERNAL_4b4a7333_9_kernel_cu_8bceba20_28962614cuda3std6ranges3__45__cpo9iter_moveE:
	.zero		1
	.type		_ZN47_INTERNAL_4b4a7333_9_kernel_cu_8bceba20_28962614cuda3std3__45__cpo5beginE,@object
	.size		_ZN47_INTERNAL_4b4a7333_9_kernel_cu_8bceba20_28962614cuda3std3__45__cpo5beginE,(_ZN47_INTERNAL_4b4a7333_9_kernel_cu_8bceba20_28962614cuda3std3__449_GLOBAL__N__4b4a7333_9_kernel_cu_8bceba20_28962616ignoreE - _ZN47_INTERNAL_4b4a7333_9_kernel_cu_8bceba20_28962614cuda3std3__45__cpo5beginE)
_ZN47_INTERNAL_4b4a7333_9_kernel_cu_8bceba20_28962614cuda3std3__45__cpo5beginE:
	.zero		1
	.type		_ZN47_INTERNAL_4b4a7333_9_kernel_cu_8bceba20_28962614cuda3std3__449_GLOBAL__N__4b4a7333_9_kernel_cu_8bceba20_28962616ignoreE,@object
	.size		_ZN47_INTERNAL_4b4a7333_9_kernel_cu_8bceba20_28962614cuda3std3__449_GLOBAL__N__4b4a7333_9_kernel_cu_8bceba20_28962616ignoreE,(_ZN47_INTERNAL_4b4a7333_9_kernel_cu_8bceba20_28962614cute7productE - _ZN47_INTERNAL_4b4a7333_9_kernel_cu_8bceba20_28962614cuda3std3__449_GLOBAL__N__4b4a7333_9_kernel_cu_8bceba20_28962616ignoreE)
_ZN47_INTERNAL_4b4a7333_9_kernel_cu_8bceba20_28962614cuda3std3__449_GLOBAL__N__4b4a7333_9_kernel_cu_8bceba20_28962616ignoreE:
	.zero		1
	.type		_ZN47_INTERNAL_4b4a7333_9_kernel_cu_8bceba20_28962614cute7productE,@object
	.size		_ZN47_INTERNAL_4b4a7333_9_kernel_cu_8bceba20_28962614cute7productE,(_ZN47_INTERNAL_4b4a7333_9_kernel_cu_8bceba20_28962614cuda3std3__45__cpo3endE - _ZN47_INTERNAL_4b4a7333_9_kernel_cu_8bceba20_28962614cute7productE)
_ZN47_INTERNAL_4b4a7333_9_kernel_cu_8bceba20_28962614cute7productE:
	.zero		1
	.type		_ZN47_INTERNAL_4b4a7333_9_kernel_cu_8bceba20_28962614cuda3std3__45__cpo3endE,@object
	.size		_ZN47_INTERNAL_4b4a7333_9_kernel_cu_8bceba20_28962614cuda3std3__45__cpo3endE,(_ZN47_INTERNAL_4b4a7333_9_kernel_cu_8bceba20_28962614cuda3std3__419piecewise_constructE - _ZN47_INTERNAL_4b4a7333_9_kernel_cu_8bceba20_28962614cuda3std3__45__cpo3endE)
_ZN47_INTERNAL_4b4a7333_9_kernel_cu_8bceba20_28962614cuda3std3__45__cpo3endE:
	.zero		1
	.type		_ZN47_INTERNAL_4b4a7333_9_kernel_cu_8bceba20_28962614cuda3std3__419piecewise_constructE,@object
	.size		_ZN47_INTERNAL_4b4a7333_9_kernel_cu_8bceba20_28962614cuda3std3__419piecewise_constructE,(_ZN47_INTERNAL_4b4a7333_9_kernel_cu_8bceba20_28962614cuda3std3__45__cpo4cendE - _ZN47_INTERNAL_4b4a7333_9_kernel_cu_8bceba20_28962614cuda3std3__419piecewise_constructE)
_ZN47_INTERNAL_4b4a7333_9_kernel_cu_8bceba20_28962614cuda3std3__419piecewise_constructE:
	.zero		1
	.type		_ZN47_INTERNAL_4b4a7333_9_kernel_cu_8bceba20_28962614cuda3std3__45__cpo4cendE,@object
	.size		_ZN47_INTERNAL_4b4a7333_9_kernel_cu_8bceba20_28962614cuda3std3__45__cpo4cendE,(_ZN47_INTERNAL_4b4a7333_9_kernel_cu_8bceba20_28962614cuda3std6ranges3__45__cpo4swapE - _ZN47_INTERNAL_4b4a7333_9_kernel_cu_8bceba20_28962614cuda3std3__45__cpo4cendE)
_ZN47_INTERNAL_4b4a7333_9_kernel_cu_8bceba20_28962614cuda3std3__45__cpo4cendE:
	.zero		1
	.type		_ZN47_INTERNAL_4b4a7333_9_kernel_cu_8bceba20_28962614cuda3std6ranges3__45__cpo4swapE,@object
	.size		_ZN47_INTERNAL_4b4a7333_9_kernel_cu_8bceba20_28962614cuda3std6ranges3__45__cpo4swapE,(.L_12 - _ZN47_INTERNAL_4b4a7333_9_kernel_cu_8bceba20_28962614cuda3std6ranges3__45__cpo4swapE)
_ZN47_INTERNAL_4b4a7333_9_kernel_cu_8bceba20_28962614cuda3std6ranges3__45__cpo4swapE:
	.zero		1
.L_12:


//--------------------- .nv.constant0._ZN9deep_gemm24sm100_fp8_gemm_1d1d_implILN4cute4UMMA5MajorE0ELS3_0ELj0ELj4096ELj7168ELj128ELj224ELj128ELj1ELj128ELj128ELj64ELj6ELj128ELj128ELj2ELb0ELj148ELNS_8GemmTypeE0ELb0EN7cutlass10bfloat16_tENS_16EpilogueIdentityEEEvPijjj14CUtensorMap_stS9_S9_S9_S9_ --------------------------
	.section	.nv.constant0._ZN9deep_gemm24sm100_fp8_gemm_1d1d_implILN4cute4UMMA5MajorE0ELS3_0ELj0ELj4096ELj7168ELj128ELj224ELj128ELj1ELj128ELj128ELj64ELj6ELj128ELj128ELj2ELb0ELj148ELNS_8GemmTypeE0ELb0EN7cutlass10bfloat16_tENS_16EpilogueIdentityEEEvPijjj14CUtensorMap_stS9_S9_S9_S9_,"a",@progbits
	.sectionflags	@""
	.align	4
.nv.constant0._ZN9deep_gemm24sm100_fp8_gemm_1d1d_implILN4cute4UMMA5MajorE0ELS3_0ELj0ELj4096ELj7168ELj128ELj224ELj128ELj1ELj128ELj128ELj64ELj6ELj128ELj128ELj2ELb0ELj148ELNS_8GemmTypeE0ELb0EN7cutlass10bfloat16_tENS_16EpilogueIdentityEEEvPijjj14CUtensorMap_stS9_S9_S9_S9_:
	.zero		1600


//--------------------- SYMBOLS --------------------------

	.type		.nv.reservedSmem.offset0,@object
	.size		.nv.reservedSmem.offset0,0x4
	.type		.nv.reservedSmem.cap,@object
	.size		.nv.reservedSmem.cap,0x4
